// auto-generated by cutlass_sweep.epilogue — config: {"arch": "sm_100", "cluster_m": 2, "cluster_n": 1, "dtype": "e4m3", "fusion": "silu", "tile_k": 64, "tile_m": 128, "tile_n": 64}
#include "cutlass/cutlass.h"
#include "cutlass/gemm/collective/collective_builder.hpp"
#include "cutlass/gemm/device/gemm_universal_adapter.h"
#include "cutlass/gemm/kernel/gemm_universal.hpp"
#include "cutlass/epilogue/collective/collective_builder.hpp"
#include "cutlass/epilogue/fusion/operations.hpp"
#include "cutlass/epilogue/thread/activation.h"

using Elem = cutlass::float_e4m3_t;
using Acc  = float;
using TileShape    = cute::Shape<cute::_128, cute::_64, cute::_64>;
using ClusterShape = cute::Shape<cute::_2, cute::_1, cute::_1>;
using FusionOp     = cutlass::epilogue::fusion::LinCombEltAct<cutlass::epilogue::thread::SiLu, Elem, Acc>;

using CollectiveEpilogue = typename cutlass::epilogue::collective::CollectiveBuilder<
    cutlass::arch::Sm100, cutlass::arch::OpClassTensorOp,
    TileShape, ClusterShape,
    cutlass::epilogue::collective::EpilogueTileAuto,
    Acc, Acc,
    Elem, cutlass::layout::RowMajor, 128 / cutlass::sizeof_bits<Elem>::value,
    Elem, cutlass::layout::RowMajor, 128 / cutlass::sizeof_bits<Elem>::value,
    cutlass::epilogue::collective::EpilogueScheduleAuto,
    FusionOp
  >::CollectiveOp;

using CollectiveMainloop = typename cutlass::gemm::collective::CollectiveBuilder<
    cutlass::arch::Sm100, cutlass::arch::OpClassTensorOp,
    Elem, cutlass::layout::RowMajor, 128 / cutlass::sizeof_bits<Elem>::value,
    Elem, cutlass::layout::ColumnMajor, 128 / cutlass::sizeof_bits<Elem>::value,
    Acc,
    TileShape, ClusterShape,
    cutlass::gemm::collective::StageCountAutoCarveout<
        static_cast<int>(sizeof(typename CollectiveEpilogue::SharedStorage))>,
    cutlass::gemm::collective::KernelScheduleAuto
  >::CollectiveOp;

using GemmKernel = cutlass::gemm::kernel::GemmUniversal<
    cute::Shape<int,int,int,int>, CollectiveMainloop, CollectiveEpilogue>;
using Gemm = cutlass::gemm::device::GemmUniversalAdapter<GemmKernel>;

auto* _anchor = &cutlass::device_kernel<GemmKernel>;


// ===== COMPILED SASS (sm_100a) =====

	.target	sm_100a

	.elftype	@"ET_EXEC"


//--------------------- .note.nv.tkinfo           --------------------------
	.section	.note.nv.tkinfo,"",@"SHT_NOTE"
	.sectionflags	@"SHF_NOTE_NV_TKINFO"
	.tkinfo
        /*0018*/ 	.word	0x00000002
        /*0030*/ 	.string	""
        /*0030*/ 	.string	"ptxas"
        /*0030*/ 	.string	"Cuda compilation tools, release 13.0, V13.0.88"
        /*0030*/ 	.string	"Build cuda_13.0.r13.0/compiler.36424714_0"
        /*0030*/ 	.string	"-arch sm_100a -m 64 "



//--------------------- .note.nv.cuinfo           --------------------------
	.section	.note.nv.cuinfo,"",@"SHT_NOTE"
	.sectionflags	@"SHF_NOTE_NV_CUINFO"
        /*0018*/ 	.short	0x0002
        /*001a*/ 	.short	0x0064
        /*001c*/ 	.short	0x0082
	.zero		2


//--------------------- .nv.info                  --------------------------
	.section	.nv.info,"",@"SHT_CUDA_INFO"
	.align	4


	//----- nvinfo : EIATTR_REGCOUNT
	.align		4
        /*0000*/ 	.byte	0x04, 0x2f
        /*0002*/ 	.short	(.L_19 - .L_18)
	.align		4
.L_18:
        /*0004*/ 	.word	index@(_ZN7cutlass13device_kernelINS_4gemm6kernel13GemmUniversalIN4cute5tupleIJiiiiEEENS1_10collective13CollectiveMmaINS1_35MainloopSm100TmaUmmaWarpSpecializedILi36ELi2ELi4ENS5_IJNS4_1CILi2EEENSA_ILi1EEESC_EEEEENS5_IJNSA_ILi128EEENSA_ILi64EEESG_EEENS_12float_e4m3_tENS5_IJlSC_lEEESI_SJ_NS4_8TiledMMAINS4_8MMA_AtomIJNS4_10MMA_TraitsINS4_25SM100_MMA_F8F6F4_2x1SM_SSEJSI_SI_fSF_SG_NS4_17integral_constantINS4_4UMMA5MajorELSQ_0EEESR_NSO_INSP_7ScaleInELSS_0EEEST_EEEEEENS4_6LayoutINS5_IJSC_SC_SC_EEENS5_IJNSA_ILi0EEESY_SY_EEEEENS5_IJNS4_10UnderscoreES11_S11_EEEEENS4_18SM100_TMA_2SM_LOADENS4_14ComposedLayoutINS4_7SwizzleILi2ELi4ELi3EEENS4_18smem_ptr_flag_bitsILi8EEENSW_INS5_IJNSA_ILi8EEESG_EEENS5_IJSG_SC_EEEEEEEvNS4_8identityES14_S1E_vS1F_EENS_8epilogue10collective18CollectiveEpilogueINS1H_23Sm100TmaWarpSpecializedILi1ELi1ELi32ELb0ELb0EEEJNS5_IJSG_SG_SG_EEENS5_IJNSW_ISG_SC_EES1N_EEESI_SJ_SI_SJ_NS1H_6fusion15FusionCallbacksIS1L_NS1P_13LinCombEltActINS1H_6thread4SiLuESI_fSI_fLNS_15FloatRoundStyleE2EEES1M_S1O_JEEENS4_5SM1004TMEM4LOAD26SM100_TMEM_LOAD_32dp32b32xENS4_13SM90_TMA_LOADES1E_NS4_39AutoVectorizingCopyWithAssumedAlignmentILi128EEENS4_14SM90_TMA_STOREES1E_S23_S23_EEEvvEEEEvNT_6ParamsE)
        /*0008*/ 	.word	0x00000096


	//----- nvinfo : EIATTR_FRAME_SIZE
	.align		4
.L_19:
        /*000c*/ 	.byte	0x04, 0x11
        /*000e*/ 	.short	(.L_21 - .L_20)
	.align		4
.L_20:
        /*0010*/ 	.word	index@($__internal_3_$__cuda_sm20_rcp_rn_f32_slowpath)
        /*0014*/ 	.word	0x00000000


	//----- nvinfo : EIATTR_FRAME_SIZE
	.align		4
.L_21:
        /*0018*/ 	.byte	0x04, 0x11
        /*001a*/ 	.short	(.L_23 - .L_22)
	.align		4
.L_22:
        /*001c*/ 	.word	index@($__internal_2_$__cuda_sm10x_tcgen05_guardrail_trap_unallocated_columns_being_dealloced)
        /*0020*/ 	.word	0x00000000


	//----- nvinfo : EIATTR_FRAME_SIZE
	.align		4
.L_23:
        /*0024*/ 	.byte	0x04, 0x11
        /*0026*/ 	.short	(.L_25 - .L_24)
	.align		4
.L_24:
        /*0028*/ 	.word	index@($__internal_1_$__cuda_sm10x_tcgen05_guardrail_trap_phase_invalid_during_alloc)
        /*002c*/ 	.word	0x00000000


	//----- nvinfo : EIATTR_FRAME_SIZE
	.align		4
.L_25:
        /*0030*/ 	.byte	0x04, 0x11
        /*0032*/ 	.short	(.L_27 - .L_26)
	.align		4
.L_26:
        /*0034*/ 	.word	index@($__internal_0_$__cuda_sm10x_tcgen05_guardrail_trap_col_being_dealloced_not_returned_by_alloc)
        /*0038*/ 	.word	0x00000000


	//----- nvinfo : EIATTR_FRAME_SIZE
	.align		4
.L_27:
        /*003c*/ 	.byte	0x04, 0x11
        /*003e*/ 	.short	(.L_29 - .L_28)
	.align		4
.L_28:
        /*0040*/ 	.word	index@(_ZN7cutlass13device_kernelINS_4gemm6kernel13GemmUniversalIN4cute5tupleIJiiiiEEENS1_10collective13CollectiveMmaINS1_35MainloopSm100TmaUmmaWarpSpecializedILi36ELi2ELi4ENS5_IJNS4_1CILi2EEENSA_ILi1EEESC_EEEEENS5_IJNSA_ILi128EEENSA_ILi64EEESG_EEENS_12float_e4m3_tENS5_IJlSC_lEEESI_SJ_NS4_8TiledMMAINS4_8MMA_AtomIJNS4_10MMA_TraitsINS4_25SM100_MMA_F8F6F4_2x1SM_SSEJSI_SI_fSF_SG_NS4_17integral_constantINS4_4UMMA5MajorELSQ_0EEESR_NSO_INSP_7ScaleInELSS_0EEEST_EEEEEENS4_6LayoutINS5_IJSC_SC_SC_EEENS5_IJNSA_ILi0EEESY_SY_EEEEENS5_IJNS4_10UnderscoreES11_S11_EEEEENS4_18SM100_TMA_2SM_LOADENS4_14ComposedLayoutINS4_7SwizzleILi2ELi4ELi3EEENS4_18smem_ptr_flag_bitsILi8EEENSW_INS5_IJNSA_ILi8EEESG_EEENS5_IJSG_SC_EEEEEEEvNS4_8identityES14_S1E_vS1F_EENS_8epilogue10collective18CollectiveEpilogueINS1H_23Sm100TmaWarpSpecializedILi1ELi1ELi32ELb0ELb0EEEJNS5_IJSG_SG_SG_EEENS5_IJNSW_ISG_SC_EES1N_EEESI_SJ_SI_SJ_NS1H_6fusion15FusionCallbacksIS1L_NS1P_13LinCombEltActINS1H_6thread4SiLuESI_fSI_fLNS_15FloatRoundStyleE2EEES1M_S1O_JEEENS4_5SM1004TMEM4LOAD26SM100_TMEM_LOAD_32dp32b32xENS4_13SM90_TMA_LOADES1E_NS4_39AutoVectorizingCopyWithAssumedAlignmentILi128EEENS4_14SM90_TMA_STOREES1E_S23_S23_EEEvvEEEEvNT_6ParamsE)
        /*0044*/ 	.word	0x00000000


	//----- nvinfo : EIATTR_MIN_STACK_SIZE
	.align		4
.L_29:
        /*0048*/ 	.byte	0x04, 0x12
        /*004a*/ 	.short	(.L_31 - .L_30)
	.align		4
.L_30:
        /*004c*/ 	.word	index@(_ZN7cutlass13device_kernelINS_4gemm6kernel13GemmUniversalIN4cute5tupleIJiiiiEEENS1_10collective13CollectiveMmaINS1_35MainloopSm100TmaUmmaWarpSpecializedILi36ELi2ELi4ENS5_IJNS4_1CILi2EEENSA_ILi1EEESC_EEEEENS5_IJNSA_ILi128EEENSA_ILi64EEESG_EEENS_12float_e4m3_tENS5_IJlSC_lEEESI_SJ_NS4_8TiledMMAINS4_8MMA_AtomIJNS4_10MMA_TraitsINS4_25SM100_MMA_F8F6F4_2x1SM_SSEJSI_SI_fSF_SG_NS4_17integral_constantINS4_4UMMA5MajorELSQ_0EEESR_NSO_INSP_7ScaleInELSS_0EEEST_EEEEEENS4_6LayoutINS5_IJSC_SC_SC_EEENS5_IJNSA_ILi0EEESY_SY_EEEEENS5_IJNS4_10UnderscoreES11_S11_EEEEENS4_18SM100_TMA_2SM_LOADENS4_14ComposedLayoutINS4_7SwizzleILi2ELi4ELi3EEENS4_18smem_ptr_flag_bitsILi8EEENSW_INS5_IJNSA_ILi8EEESG_EEENS5_IJSG_SC_EEEEEEEvNS4_8identityES14_S1E_vS1F_EENS_8epilogue10collective18CollectiveEpilogueINS1H_23Sm100TmaWarpSpecializedILi1ELi1ELi32ELb0ELb0EEEJNS5_IJSG_SG_SG_EEENS5_IJNSW_ISG_SC_EES1N_EEESI_SJ_SI_SJ_NS1H_6fusion15FusionCallbacksIS1L_NS1P_13LinCombEltActINS1H_6thread4SiLuESI_fSI_fLNS_15FloatRoundStyleE2EEES1M_S1O_JEEENS4_5SM1004TMEM4LOAD26SM100_TMEM_LOAD_32dp32b32xENS4_13SM90_TMA_LOADES1E_NS4_39AutoVectorizingCopyWithAssumedAlignmentILi128EEENS4_14SM90_TMA_STOREES1E_S23_S23_EEEvvEEEEvNT_6ParamsE)
        /*0050*/ 	.word	0x00000000
.L_31:


//--------------------- .nv.compat                --------------------------
	.section	.nv.compat,"",@"SHT_CUDA_COMPAT_INFO"
	.align	4
        /*0000*/ 	.byte	0x02, 0x09, 0x01, 0x00, 0x02, 0x02, 0x02, 0x00, 0x02, 0x05, 0x05, 0x00, 0x03, 0x07, 0x01, 0x01
        /*0010*/ 	.byte	0x02, 0x03, 0x01, 0x00, 0x02, 0x06, 0x01, 0x00, 0x04, 0x0b, 0x08, 0x00, 0x09, 0x00, 0x00, 0x00
        /*0020*/ 	.byte	0x00, 0x00, 0x00, 0x00


//--------------------- .nv.info._ZN7cutlass13device_kernelINS_4gemm6kernel13GemmUniversalIN4cute5tupleIJiiiiEEENS1_10collective13CollectiveMmaINS1_35MainloopSm100TmaUmmaWarpSpecializedILi36ELi2ELi4ENS5_IJNS4_1CILi2EEENSA_ILi1EEESC_EEEEENS5_IJNSA_ILi128EEENSA_ILi64EEESG_EEENS_12float_e4m3_tENS5_IJlSC_lEEESI_SJ_NS4_8TiledMMAINS4_8MMA_AtomIJNS4_10MMA_TraitsINS4_25SM100_MMA_F8F6F4_2x1SM_SSEJSI_SI_fSF_SG_NS4_17integral_constantINS4_4UMMA5MajorELSQ_0EEESR_NSO_INSP_7ScaleInELSS_0EEEST_EEEEEENS4_6LayoutINS5_IJSC_SC_SC_EEENS5_IJNSA_ILi0EEESY_SY_EEEEENS5_IJNS4_10UnderscoreES11_S11_EEEEENS4_18SM100_TMA_2SM_LOADENS4_14ComposedLayoutINS4_7SwizzleILi2ELi4ELi3EEENS4_18smem_ptr_flag_bitsILi8EEENSW_INS5_IJNSA_ILi8EEESG_EEENS5_IJSG_SC_EEEEEEEvNS4_8identityES14_S1E_vS1F_EENS_8epilogue10collective18CollectiveEpilogueINS1H_23Sm100TmaWarpSpecializedILi1ELi1ELi32ELb0ELb0EEEJNS5_IJSG_SG_SG_EEENS5_IJNSW_ISG_SC_EES1N_EEESI_SJ_SI_SJ_NS1H_6fusion15FusionCallbacksIS1L_NS1P_13LinCombEltActINS1H_6thread4SiLuESI_fSI_fLNS_15FloatRoundStyleE2EEES1M_S1O_JEEENS4_5SM1004TMEM4LOAD26SM100_TMEM_LOAD_32dp32b32xENS4_13SM90_TMA_LOADES1E_NS4_39AutoVectorizingCopyWithAssumedAlignmentILi128EEENS4_14SM90_TMA_STOREES1E_S23_S23_EEEvvEEEEvNT_6ParamsE --------------------------
	.section	.nv.info._ZN7cutlass13device_kernelINS_4gemm6kernel13GemmUniversalIN4cute5tupleIJiiiiEEENS1_10collective13CollectiveMmaINS1_35MainloopSm100TmaUmmaWarpSpecializedILi36ELi2ELi4ENS5_IJNS4_1CILi2EEENSA_ILi1EEESC_EEEEENS5_IJNSA_ILi128EEENSA_ILi64EEESG_EEENS_12float_e4m3_tENS5_IJlSC_lEEESI_SJ_NS4_8TiledMMAINS4_8MMA_AtomIJNS4_10MMA_TraitsINS4_25SM100_MMA_F8F6F4_2x1SM_SSEJSI_SI_fSF_SG_NS4_17integral_constantINS4_4UMMA5MajorELSQ_0EEESR_NSO_INSP_7ScaleInELSS_0EEEST_EEEEEENS4_6LayoutINS5_IJSC_SC_SC_EEENS5_IJNSA_ILi0EEESY_SY_EEEEENS5_IJNS4_10UnderscoreES11_S11_EEEEENS4_18SM100_TMA_2SM_LOADENS4_14ComposedLayoutINS4_7SwizzleILi2ELi4ELi3EEENS4_18smem_ptr_flag_bitsILi8EEENSW_INS5_IJNSA_ILi8EEESG_EEENS5_IJSG_SC_EEEEEEEvNS4_8identityES14_S1E_vS1F_EENS_8epilogue10collective18CollectiveEpilogueINS1H_23Sm100TmaWarpSpecializedILi1ELi1ELi32ELb0ELb0EEEJNS5_IJSG_SG_SG_EEENS5_IJNSW_ISG_SC_EES1N_EEESI_SJ_SI_SJ_NS1H_6fusion15FusionCallbacksIS1L_NS1P_13LinCombEltActINS1H_6thread4SiLuESI_fSI_fLNS_15FloatRoundStyleE2EEES1M_S1O_JEEENS4_5SM1004TMEM4LOAD26SM100_TMEM_LOAD_32dp32b32xENS4_13SM90_TMA_LOADES1E_NS4_39AutoVectorizingCopyWithAssumedAlignmentILi128EEENS4_14SM90_TMA_STOREES1E_S23_S23_EEEvvEEEEvNT_6ParamsE,"",@"SHT_CUDA_INFO"
	.sectionflags	@""
	.align	4


	//----- nvinfo : EIATTR_CUDA_API_VERSION
	.align		4
        /*0000*/ 	.byte	0x04, 0x37
        /*0002*/ 	.short	(.L_33 - .L_32)
.L_32:
        /*0004*/ 	.word	0x00000082


	//----- nvinfo : EIATTR_KPARAM_INFO
	.align		4
.L_33:
        /*0008*/ 	.byte	0x04, 0x17
        /*000a*/ 	.short	(.L_35 - .L_34)
.L_34:
        /*000c*/ 	.word	0x00000000
        /*0010*/ 	.short	0x0000
        /*0012*/ 	.short	0x0000
        /*0014*/ 	.byte	0x00, 0xf0, 0x01, 0x20


	//----- nvinfo : EIATTR_AT_ENTRY_FRAGMENTS
	.align		4
.L_35:
        /*0018*/ 	.byte	0x04, 0x4f
        /*001a*/ 	.short	(.L_37 - .L_36)


	//   ....[0]....
.L_36:
        /*001c*/ 	.word	0x00000007


	//----- nvinfo : EIATTR_RESERVED_SMEM_USED
	.align		4
.L_37:
        /*0020*/ 	.byte	0x01, 0x41
	.zero		2


	//----- nvinfo : EIATTR_SPARSE_MMA_MASK
	.align		4
        /*0024*/ 	.byte	0x03, 0x50
        /*0026*/ 	.short	0x0000


	//----- nvinfo : EIATTR_TCGEN05_2CTA_USED
	.align		4
        /*0028*/ 	.byte	0x01, 0x52
	.zero		2


	//----- nvinfo : EIATTR_MAXREG_COUNT
	.align		4
        /*002c*/ 	.byte	0x03, 0x1b
        /*002e*/ 	.short	0x00ff


	//----- nvinfo : EIATTR_NUM_BARRIERS
	.align		4
        /*0030*/ 	.byte	0x02, 0x4c
        /*0032*/ 	.byte	0x07
	.zero		1


	//----- nvinfo : EIATTR_EXTERNS
	.align		4
        /*0034*/ 	.byte	0x04, 0x0f
        /*0036*/ 	.short	(.L_39 - .L_38)


	//   ....[0]....
	.align		4
.L_38:
        /*0038*/ 	.word	index@(__assertfail)


	//----- nvinfo : EIATTR_MERCURY_ISA_VERSION
	.align		4
.L_39:
        /*003c*/ 	.byte	0x03, 0x5f
        /*003e*/ 	.short	0x0101


	//----- nvinfo : EIATTR_INT_WARP_WIDE_INSTR_OFFSETS
	.align		4
        /*0040*/ 	.byte	0x04, 0x31
        /*0042*/ 	.short	(.L_41 - .L_40)


	//   ....[0]....
.L_40:
        /*0044*/ 	.word	0x000010b0


	//   ....[1]....
        /*0048*/ 	.word	0x00001150


	//   ....[2]....
        /*004c*/ 	.word	0x000024a0


	//   ....[3]....
        /*0050*/ 	.word	0x00005490


	//   ....[4]....
        /*0054*/ 	.word	0x000054c0


	//   ....[5]....
        /*0058*/ 	.word	0x00005510


	//   ....[6]....
        /*005c*/ 	.word	0x00005f00


	//   ....[7]....
        /*0060*/ 	.word	0x00006020


	//----- nvinfo : EIATTR_COOP_GROUP_MASK_REGIDS
	.align		4
.L_41:
        /*0064*/ 	.byte	0x04, 0x29
        /*0066*/ 	.short	(.L_43 - .L_42)


	//   ....[0]....
.L_42:
        /*0068*/ 	.word	0xffffffff


	//   ....[1]....
        /*006c*/ 	.word	0xffffffff


	//   ....[2]....
        /*0070*/ 	.word	0xffffffff


	//   ....[3]....
        /*0074*/ 	.word	0xffffffff


	//   ....[4]....
        /*0078*/ 	.word	0xffffffff


	//   ....[5]....
        /*007c*/ 	.word	0xffffffff


	//   ....[6]....
        /*0080*/ 	.word	0xffffffff


	//   ....[7]....
        /*0084*/ 	.word	0xffffffff


	//   ....[8]....
        /*0088*/ 	.word	0xffffffff


	//   ....[9]....
        /*008c*/ 	.word	0xffffffff


	//   ....[10]....
        /*0090*/ 	.word	0xffffffff


	//   ....[11]....
        /*0094*/ 	.word	0xffffffff


	//   ....[12]....
        /*0098*/ 	.word	0xffffffff


	//   ....[13]....
        /*009c*/ 	.word	0xffffffff


	//----- nvinfo : EIATTR_COOP_GROUP_INSTR_OFFSETS
	.align		4
.L_43:
        /*00a0*/ 	.byte	0x04, 0x28
        /*00a2*/ 	.short	(.L_45 - .L_44)


	//   ....[0]....
.L_44:
        /*00a4*/ 	.word	0x000000c0


	//   ....[1]....
        /*00a8*/ 	.word	0x000004d0


	//   ....[2]....
        /*00ac*/ 	.word	0x00000a80


	//   ....[3]....
        /*00b0*/ 	.word	0x00000bb0


	//   ....[4]....
        /*00b4*/ 	.word	0x00000ca0


	//   ....[5]....
        /*00b8*/ 	.word	0x00000e00


	//   ....[6]....
        /*00bc*/ 	.word	0x00000f90


	//   ....[7]....
        /*00c0*/ 	.word	0x000011d0


	//   ....[8]....
        /*00c4*/ 	.word	0x00002380


	//   ....[9]....
        /*00c8*/ 	.word	0x00004360


	//   ....[10]....
        /*00cc*/ 	.word	0x00004830


	//   ....[11]....
        /*00d0*/ 	.word	0x00004860


	//   ....[12]....
        /*00d4*/ 	.word	0x000053a0


	//   ....[13]....
        /*00d8*/ 	.word	0x000055b0


	//----- nvinfo : EIATTR_VRC_CTA_INIT_COUNT
	.align		4
.L_45:
        /*00dc*/ 	.byte	0x02, 0x4a
        /*00de*/ 	.byte	0x80
	.zero		1


	//----- nvinfo : EIATTR_SYSCALL_OFFSETS
	.align		4
        /*00e0*/ 	.byte	0x04, 0x46
        /*00e2*/ 	.short	(.L_47 - .L_46)


	//   ....[0]....
.L_46:
        /*00e4*/ 	.word	0x00006a20


	//   ....[1]....
        /*00e8*/ 	.word	0x00006b60


	//   ....[2]....
        /*00ec*/ 	.word	0x000072a0


	//----- nvinfo : EIATTR_MBARRIER_INSTR_OFFSETS
	.align		4
.L_47:
        /*00f0*/ 	.byte	0x04, 0x39
        /*00f2*/ 	.short	(.L_49 - .L_48)


	//   ....[0]....
.L_48:
        /*00f4*/ 	.word	0x000005e0
        /*00f8*/ 	.word	0x000000ff
        /*00fc*/ 	.word	0x00000000
        /*0100*/ 	.short	0x0100
        /*0102*/ 	.byte	0x08
	.zero		1


	//   ....[1]....
        /*0104*/ 	.word	0x000005f0
        /*0108*/ 	.word	0x000000ff
        /*010c*/ 	.word	0x00000120
        /*0110*/ 	.short	0x0100
        /*0112*/ 	.byte	0x08
	.zero		1


	//   ....[2]....
        /*0114*/ 	.word	0x00000600
        /*0118*/ 	.word	0x000000ff
        /*011c*/ 	.word	0x00000008
        /*0120*/ 	.short	0x0100
        /*0122*/ 	.byte	0x08
	.zero		1


	//   ....[3]....
        /*0124*/ 	.word	0x00000610
        /*0128*/ 	.word	0x000000ff
        /*012c*/ 	.word	0x00000128
        /*0130*/ 	.short	0x0100
        /*0132*/ 	.byte	0x08
	.zero		1


	//   ....[4]....
        /*0134*/ 	.word	0x00000620
        /*0138*/ 	.word	0x000000ff
        /*013c*/ 	.word	0x00000010
        /*0140*/ 	.short	0x0100
        /*0142*/ 	.byte	0x08
	.zero		1


	//   ....[5]....
        /*0144*/ 	.word	0x00000630
        /*0148*/ 	.word	0x000000ff
        /*014c*/ 	.word	0x00000130
        /*0150*/ 	.short	0x0100
        /*0152*/ 	.byte	0x08
	.zero		1


	//   ....[6]....
        /*0154*/ 	.word	0x00000640
        /*0158*/ 	.word	0x000000ff
        /*015c*/ 	.word	0x00000018
        /*0160*/ 	.short	0x0100
        /*0162*/ 	.byte	0x08
	.zero		1


	//   ....[7]....
        /*0164*/ 	.word	0x00000650
        /*0168*/ 	.word	0x000000ff
        /*016c*/ 	.word	0x00000138
        /*0170*/ 	.short	0x0100
        /*0172*/ 	.byte	0x08
	.zero		1


	//   ....[8]....
        /*0174*/ 	.word	0x00000660
        /*0178*/ 	.word	0x000000ff
        /*017c*/ 	.word	0x00000020
        /*0180*/ 	.short	0x0100
        /*0182*/ 	.byte	0x08
	.zero		1


	//   ....[9]....
        /*0184*/ 	.word	0x00000670
        /*0188*/ 	.word	0x000000ff
        /*018c*/ 	.word	0x00000140
        /*0190*/ 	.short	0x0100
        /*0192*/ 	.byte	0x08
	.zero		1


	//   ....[10]....
        /*0194*/ 	.word	0x00000680
        /*0198*/ 	.word	0x000000ff
        /*019c*/ 	.word	0x00000028
        /*01a0*/ 	.short	0x0100
        /*01a2*/ 	.byte	0x08
	.zero		1


	//   ....[11]....
        /*01a4*/ 	.word	0x00000690
        /*01a8*/ 	.word	0x000000ff
        /*01ac*/ 	.word	0x00000148
        /*01b0*/ 	.short	0x0100
        /*01b2*/ 	.byte	0x08
	.zero		1


	//   ....[12]....
        /*01b4*/ 	.word	0x000006a0
        /*01b8*/ 	.word	0x000000ff
        /*01bc*/ 	.word	0x00000030
        /*01c0*/ 	.short	0x0100
        /*01c2*/ 	.byte	0x08
	.zero		1


	//   ....[13]....
        /*01c4*/ 	.word	0x000006b0
        /*01c8*/ 	.word	0x000000ff
        /*01cc*/ 	.word	0x00000150
        /*01d0*/ 	.short	0x0100
        /*01d2*/ 	.byte	0x08
	.zero		1


	//   ....[14]....
        /*01d4*/ 	.word	0x000006c0
        /*01d8*/ 	.word	0x000000ff
        /*01dc*/ 	.word	0x00000038
        /*01e0*/ 	.short	0x0100
        /*01e2*/ 	.byte	0x08
	.zero		1


	//   ....[15]....
        /*01e4*/ 	.word	0x000006d0
        /*01e8*/ 	.word	0x000000ff
        /*01ec*/ 	.word	0x00000158
        /*01f0*/ 	.short	0x0100
        /*01f2*/ 	.byte	0x08
	.zero		1


	//   ....[16]....
        /*01f4*/ 	.word	0x000006e0
        /*01f8*/ 	.word	0x000000ff
        /*01fc*/ 	.word	0x00000040
        /*0200*/ 	.short	0x0100
        /*0202*/ 	.byte	0x08
	.zero		1


	//   ....[17]....
        /*0204*/ 	.word	0x000006f0
        /*0208*/ 	.word	0x000000ff
        /*020c*/ 	.word	0x00000160
        /*0210*/ 	.short	0x0100
        /*0212*/ 	.byte	0x08
	.zero		1


	//   ....[18]....
        /*0214*/ 	.word	0x00000700
        /*0218*/ 	.word	0x000000ff
        /*021c*/ 	.word	0x00000048
        /*0220*/ 	.short	0x0100
        /*0222*/ 	.byte	0x08
	.zero		1


	//   ....[19]....
        /*0224*/ 	.word	0x00000710
        /*0228*/ 	.word	0x000000ff
        /*022c*/ 	.word	0x00000168
        /*0230*/ 	.short	0x0100
        /*0232*/ 	.byte	0x08
	.zero		1


	//   ....[20]....
        /*0234*/ 	.word	0x00000720
        /*0238*/ 	.word	0x000000ff
        /*023c*/ 	.word	0x00000050
        /*0240*/ 	.short	0x0100
        /*0242*/ 	.byte	0x08
	.zero		1


	//   ....[21]....
        /*0244*/ 	.word	0x00000730
        /*0248*/ 	.word	0x000000ff
        /*024c*/ 	.word	0x00000170
        /*0250*/ 	.short	0x0100
        /*0252*/ 	.byte	0x08
	.zero		1


	//   ....[22]....
        /*0254*/ 	.word	0x00000740
        /*0258*/ 	.word	0x000000ff
        /*025c*/ 	.word	0x00000058
        /*0260*/ 	.short	0x0100
        /*0262*/ 	.byte	0x08
	.zero		1


	//   ....[23]....
        /*0264*/ 	.word	0x00000750
        /*0268*/ 	.word	0x000000ff
        /*026c*/ 	.word	0x00000178
        /*0270*/ 	.short	0x0100
        /*0272*/ 	.byte	0x08
	.zero		1


	//   ....[24]....
        /*0274*/ 	.word	0x00000760
        /*0278*/ 	.word	0x000000ff
        /*027c*/ 	.word	0x00000060
        /*0280*/ 	.short	0x0100
        /*0282*/ 	.byte	0x08
	.zero		1


	//   ....[25]....
        /*0284*/ 	.word	0x00000770
        /*0288*/ 	.word	0x000000ff
        /*028c*/ 	.word	0x00000180
        /*0290*/ 	.short	0x0100
        /*0292*/ 	.byte	0x08
	.zero		1


	//   ....[26]....
        /*0294*/ 	.word	0x00000780
        /*0298*/ 	.word	0x000000ff
        /*029c*/ 	.word	0x00000068
        /*02a0*/ 	.short	0x0100
        /*02a2*/ 	.byte	0x08
	.zero		1


	//   ....[27]....
        /*02a4*/ 	.word	0x00000790
        /*02a8*/ 	.word	0x000000ff
        /*02ac*/ 	.word	0x00000188
        /*02b0*/ 	.short	0x0100
        /*02b2*/ 	.byte	0x08
	.zero		1


	//   ....[28]....
        /*02b4*/ 	.word	0x000007a0
        /*02b8*/ 	.word	0x000000ff
        /*02bc*/ 	.word	0x00000070
        /*02c0*/ 	.short	0x0100
        /*02c2*/ 	.byte	0x08
	.zero		1


	//   ....[29]....
        /*02c4*/ 	.word	0x000007b0
        /*02c8*/ 	.word	0x000000ff
        /*02cc*/ 	.word	0x00000190
        /*02d0*/ 	.short	0x0100
        /*02d2*/ 	.byte	0x08
	.zero		1


	//   ....[30]....
        /*02d4*/ 	.word	0x000007c0
        /*02d8*/ 	.word	0x000000ff
        /*02dc*/ 	.word	0x00000078
        /*02e0*/ 	.short	0x0100
        /*02e2*/ 	.byte	0x08
	.zero		1


	//   ....[31]....
        /*02e4*/ 	.word	0x000007d0
        /*02e8*/ 	.word	0x000000ff
        /*02ec*/ 	.word	0x00000198
        /*02f0*/ 	.short	0x0100
        /*02f2*/ 	.byte	0x08
	.zero		1


	//   ....[32]....
        /*02f4*/ 	.word	0x000007e0
        /*02f8*/ 	.word	0x000000ff
        /*02fc*/ 	.word	0x00000080
        /*0300*/ 	.short	0x0100
        /*0302*/ 	.byte	0x08
	.zero		1


	//   ....[33]....
        /*0304*/ 	.word	0x000007f0
        /*0308*/ 	.word	0x000000ff
        /*030c*/ 	.word	0x000001a0
        /*0310*/ 	.short	0x0100
        /*0312*/ 	.byte	0x08
	.zero		1


	//   ....[34]....
        /*0314*/ 	.word	0x00000800
        /*0318*/ 	.word	0x000000ff
        /*031c*/ 	.word	0x00000088
        /*0320*/ 	.short	0x0100
        /*0322*/ 	.byte	0x08
	.zero		1


	//   ....[35]....
        /*0324*/ 	.word	0x00000810
        /*0328*/ 	.word	0x000000ff
        /*032c*/ 	.word	0x000001a8
        /*0330*/ 	.short	0x0100
        /*0332*/ 	.byte	0x08
	.zero		1


	//   ....[36]....
        /*0334*/ 	.word	0x00000820
        /*0338*/ 	.word	0x000000ff
        /*033c*/ 	.word	0x00000090
        /*0340*/ 	.short	0x0100
        /*0342*/ 	.byte	0x08
	.zero		1


	//   ....[37]....
        /*0344*/ 	.word	0x00000830
        /*0348*/ 	.word	0x000000ff
        /*034c*/ 	.word	0x000001b0
        /*0350*/ 	.short	0x0100
        /*0352*/ 	.byte	0x08
	.zero		1


	//   ....[38]....
        /*0354*/ 	.word	0x00000840
        /*0358*/ 	.word	0x000000ff
        /*035c*/ 	.word	0x00000098
        /*0360*/ 	.short	0x0100
        /*0362*/ 	.byte	0x08
	.zero		1


	//   ....[39]....
        /*0364*/ 	.word	0x00000850
        /*0368*/ 	.word	0x000000ff
        /*036c*/ 	.word	0x000001b8
        /*0370*/ 	.short	0x0100
        /*0372*/ 	.byte	0x08
	.zero		1


	//   ....[40]....
        /*0374*/ 	.word	0x00000860
        /*0378*/ 	.word	0x000000ff
        /*037c*/ 	.word	0x000000a0
        /*0380*/ 	.short	0x0100
        /*0382*/ 	.byte	0x08
	.zero		1


	//   ....[41]....
        /*0384*/ 	.word	0x00000870
        /*0388*/ 	.word	0x000000ff
        /*038c*/ 	.word	0x000001c0
        /*0390*/ 	.short	0x0100
        /*0392*/ 	.byte	0x08
	.zero		1


	//   ....[42]....
        /*0394*/ 	.word	0x00000880
        /*0398*/ 	.word	0x000000ff
        /*039c*/ 	.word	0x000000a8
        /*03a0*/ 	.short	0x0100
        /*03a2*/ 	.byte	0x08
	.zero		1


	//   ....[43]....
        /*03a4*/ 	.word	0x00000890
        /*03a8*/ 	.word	0x000000ff
        /*03ac*/ 	.word	0x000001c8
        /*03b0*/ 	.short	0x0100
        /*03b2*/ 	.byte	0x08
	.zero		1


	//   ....[44]....
        /*03b4*/ 	.word	0x000008a0
        /*03b8*/ 	.word	0x000000ff
        /*03bc*/ 	.word	0x000000b0
        /*03c0*/ 	.short	0x0100
        /*03c2*/ 	.byte	0x08
	.zero		1


	//   ....[45]....
        /*03c4*/ 	.word	0x000008b0
        /*03c8*/ 	.word	0x000000ff
        /*03cc*/ 	.word	0x000001d0
        /*03d0*/ 	.short	0x0100
        /*03d2*/ 	.byte	0x08
	.zero		1


	//   ....[46]....
        /*03d4*/ 	.word	0x000008c0
        /*03d8*/ 	.word	0x000000ff
        /*03dc*/ 	.word	0x000000b8
        /*03e0*/ 	.short	0x0100
        /*03e2*/ 	.byte	0x08
	.zero		1


	//   ....[47]....
        /*03e4*/ 	.word	0x000008d0
        /*03e8*/ 	.word	0x000000ff
        /*03ec*/ 	.word	0x000001d8
        /*03f0*/ 	.short	0x0100
        /*03f2*/ 	.byte	0x08
	.zero		1


	//   ....[48]....
        /*03f4*/ 	.word	0x000008e0
        /*03f8*/ 	.word	0x000000ff
        /*03fc*/ 	.word	0x000000c0
        /*0400*/ 	.short	0x0100
        /*0402*/ 	.byte	0x08
	.zero		1


	//   ....[49]....
        /*0404*/ 	.word	0x000008f0
        /*0408*/ 	.word	0x000000ff
        /*040c*/ 	.word	0x000001e0
        /*0410*/ 	.short	0x0100
        /*0412*/ 	.byte	0x08
	.zero		1


	//   ....[50]....
        /*0414*/ 	.word	0x00000900
        /*0418*/ 	.word	0x000000ff
        /*041c*/ 	.word	0x000000c8
        /*0420*/ 	.short	0x0100
        /*0422*/ 	.byte	0x08
	.zero		1


	//   ....[51]....
        /*0424*/ 	.word	0x00000910
        /*0428*/ 	.word	0x000000ff
        /*042c*/ 	.word	0x000001e8
        /*0430*/ 	.short	0x0100
        /*0432*/ 	.byte	0x08
	.zero		1


	//   ....[52]....
        /*0434*/ 	.word	0x00000920
        /*0438*/ 	.word	0x000000ff
        /*043c*/ 	.word	0x000000d0
        /*0440*/ 	.short	0x0100
        /*0442*/ 	.byte	0x08
	.zero		1


	//   ....[53]....
        /*0444*/ 	.word	0x00000930
        /*0448*/ 	.word	0x000000ff
        /*044c*/ 	.word	0x000001f0
        /*0450*/ 	.short	0x0100
        /*0452*/ 	.byte	0x08
	.zero		1


	//   ....[54]....
        /*0454*/ 	.word	0x00000940
        /*0458*/ 	.word	0x000000ff
        /*045c*/ 	.word	0x000000d8
        /*0460*/ 	.short	0x0100
        /*0462*/ 	.byte	0x08
	.zero		1


	//   ....[55]....
        /*0464*/ 	.word	0x00000950
        /*0468*/ 	.word	0x000000ff
        /*046c*/ 	.word	0x000001f8
        /*0470*/ 	.short	0x0100
        /*0472*/ 	.byte	0x08
	.zero		1


	//   ....[56]....
        /*0474*/ 	.word	0x00000960
        /*0478*/ 	.word	0x000000ff
        /*047c*/ 	.word	0x000000e0
        /*0480*/ 	.short	0x0100
        /*0482*/ 	.byte	0x08
	.zero		1


	//   ....[57]....
        /*0484*/ 	.word	0x00000970
        /*0488*/ 	.word	0x000000ff
        /*048c*/ 	.word	0x00000200
        /*0490*/ 	.short	0x0100
        /*0492*/ 	.byte	0x08
	.zero		1


	//   ....[58]....
        /*0494*/ 	.word	0x00000980
        /*0498*/ 	.word	0x000000ff
        /*049c*/ 	.word	0x000000e8
        /*04a0*/ 	.short	0x0100
        /*04a2*/ 	.byte	0x08
	.zero		1


	//   ....[59]....
        /*04a4*/ 	.word	0x00000990
        /*04a8*/ 	.word	0x000000ff
        /*04ac*/ 	.word	0x00000208
        /*04b0*/ 	.short	0x0100
        /*04b2*/ 	.byte	0x08
	.zero		1


	//   ....[60]....
        /*04b4*/ 	.word	0x000009a0
        /*04b8*/ 	.word	0x000000ff
        /*04bc*/ 	.word	0x000000f0
        /*04c0*/ 	.short	0x0100
        /*04c2*/ 	.byte	0x08
	.zero		1


	//   ....[61]....
        /*04c4*/ 	.word	0x000009b0
        /*04c8*/ 	.word	0x000000ff
        /*04cc*/ 	.word	0x00000210
        /*04d0*/ 	.short	0x0100
        /*04d2*/ 	.byte	0x08
	.zero		1


	//   ....[62]....
        /*04d4*/ 	.word	0x000009c0
        /*04d8*/ 	.word	0x000000ff
        /*04dc*/ 	.word	0x000000f8
        /*04e0*/ 	.short	0x0100
        /*04e2*/ 	.byte	0x08
	.zero		1


	//   ....[63]....
        /*04e4*/ 	.word	0x000009d0
        /*04e8*/ 	.word	0x000000ff
        /*04ec*/ 	.word	0x00000218
        /*04f0*/ 	.short	0x0100
        /*04f2*/ 	.byte	0x08
	.zero		1


	//   ....[64]....
        /*04f4*/ 	.word	0x000009e0
        /*04f8*/ 	.word	0x000000ff
        /*04fc*/ 	.word	0x00000100
        /*0500*/ 	.short	0x0100
        /*0502*/ 	.byte	0x08
	.zero		1


	//   ....[65]....
        /*0504*/ 	.word	0x000009f0
        /*0508*/ 	.word	0x000000ff
        /*050c*/ 	.word	0x00000220
        /*0510*/ 	.short	0x0100
        /*0512*/ 	.byte	0x08
	.zero		1


	//   ....[66]....
        /*0514*/ 	.word	0x00000a00
        /*0518*/ 	.word	0x000000ff
        /*051c*/ 	.word	0x00000108
        /*0520*/ 	.short	0x0100
        /*0522*/ 	.byte	0x08
	.zero		1


	//   ....[67]....
        /*0524*/ 	.word	0x00000a10
        /*0528*/ 	.word	0x000000ff
        /*052c*/ 	.word	0x00000228
        /*0530*/ 	.short	0x0100
        /*0532*/ 	.byte	0x08
	.zero		1


	//   ....[68]....
        /*0534*/ 	.word	0x00000a20
        /*0538*/ 	.word	0x000000ff
        /*053c*/ 	.word	0x00000110
        /*0540*/ 	.short	0x0100
        /*0542*/ 	.byte	0x08
	.zero		1


	//   ....[69]....
        /*0544*/ 	.word	0x00000a30
        /*0548*/ 	.word	0x000000ff
        /*054c*/ 	.word	0x00000230
        /*0550*/ 	.short	0x0100
        /*0552*/ 	.byte	0x08
	.zero		1


	//   ....[70]....
        /*0554*/ 	.word	0x00000a40
        /*0558*/ 	.word	0x000000ff
        /*055c*/ 	.word	0x00000118
        /*0560*/ 	.short	0x0100
        /*0562*/ 	.byte	0x08
	.zero		1


	//   ....[71]....
        /*0564*/ 	.word	0x00000a50
        /*0568*/ 	.word	0x000000ff
        /*056c*/ 	.word	0x00000238
        /*0570*/ 	.short	0x0100
        /*0572*/ 	.byte	0x08
	.zero		1


	//   ....[72]....
        /*0574*/ 	.word	0x00000b80
        /*0578*/ 	.word	0x000000ff
        /*057c*/ 	.word	0x00000240
        /*0580*/ 	.short	0x0100
        /*0582*/ 	.byte	0x09
	.zero		1


	//   ....[73]....
        /*0584*/ 	.word	0x00000b90
        /*0588*/ 	.word	0x000000ff
        /*058c*/ 	.word	0x00000248
        /*0590*/ 	.short	0x0100
        /*0592*/ 	.byte	0x09
	.zero		1


	//   ....[74]....
        /*0594*/ 	.word	0x00000c70
        /*0598*/ 	.word	0x000000ff
        /*059c*/ 	.word	0x00000250
        /*05a0*/ 	.short	0x0100
        /*05a2*/ 	.byte	0x08
	.zero		1


	//   ....[75]....
        /*05a4*/ 	.word	0x00000c80
        /*05a8*/ 	.word	0x000000ff
        /*05ac*/ 	.word	0x00000258
        /*05b0*/ 	.short	0x0100
        /*05b2*/ 	.byte	0x08
	.zero		1


	//   ....[76]....
        /*05b4*/ 	.word	0x00000db0
        /*05b8*/ 	.word	0x000000ff
        /*05bc*/ 	.word	0x00000260
        /*05c0*/ 	.short	0x0100
        /*05c2*/ 	.byte	0x08
	.zero		1


	//   ....[77]....
        /*05c4*/ 	.word	0x00000dc0
        /*05c8*/ 	.word	0x000000ff
        /*05cc*/ 	.word	0x00000270
        /*05d0*/ 	.short	0x0100
        /*05d2*/ 	.byte	0x08
	.zero		1


	//   ....[78]....
        /*05d4*/ 	.word	0x00000dd0
        /*05d8*/ 	.word	0x000000ff
        /*05dc*/ 	.word	0x00000268
        /*05e0*/ 	.short	0x0100
        /*05e2*/ 	.byte	0x08
	.zero		1


	//   ....[79]....
        /*05e4*/ 	.word	0x00000de0
        /*05e8*/ 	.word	0x000000ff
        /*05ec*/ 	.word	0x00000278
        /*05f0*/ 	.short	0x0100
        /*05f2*/ 	.byte	0x08
	.zero		1


	//   ....[80]....
        /*05f4*/ 	.word	0x00000f00
        /*05f8*/ 	.word	0x000000ff
        /*05fc*/ 	.word	0x00000280
        /*0600*/ 	.short	0x0100
        /*0602*/ 	.byte	0x09
	.zero		1


	//   ....[81]....
        /*0604*/ 	.word	0x00000f10
        /*0608*/ 	.word	0x000000ff
        /*060c*/ 	.word	0x000002a0
        /*0610*/ 	.short	0x0100
        /*0612*/ 	.byte	0x09
	.zero		1


	//   ....[82]....
        /*0614*/ 	.word	0x00000f20
        /*0618*/ 	.word	0x000000ff
        /*061c*/ 	.word	0x00000288
        /*0620*/ 	.short	0x0100
        /*0622*/ 	.byte	0x09
	.zero		1


	//   ....[83]....
        /*0624*/ 	.word	0x00000f30
        /*0628*/ 	.word	0x000000ff
        /*062c*/ 	.word	0x000002a8
        /*0630*/ 	.short	0x0100
        /*0632*/ 	.byte	0x09
	.zero		1


	//   ....[84]....
        /*0634*/ 	.word	0x00000f40
        /*0638*/ 	.word	0x000000ff
        /*063c*/ 	.word	0x00000290
        /*0640*/ 	.short	0x0100
        /*0642*/ 	.byte	0x09
	.zero		1


	//   ....[85]....
        /*0644*/ 	.word	0x00000f50
        /*0648*/ 	.word	0x000000ff
        /*064c*/ 	.word	0x000002b0
        /*0650*/ 	.short	0x0100
        /*0652*/ 	.byte	0x09
	.zero		1


	//   ....[86]....
        /*0654*/ 	.word	0x00000f60
        /*0658*/ 	.word	0x000000ff
        /*065c*/ 	.word	0x00000298
        /*0660*/ 	.short	0x0100
        /*0662*/ 	.byte	0x09
	.zero		1


	//   ....[87]....
        /*0664*/ 	.word	0x00000f70
        /*0668*/ 	.word	0x000000ff
        /*066c*/ 	.word	0x000002b8
        /*0670*/ 	.short	0x0100
        /*0672*/ 	.byte	0x09
	.zero		1


	//   ....[88]....
        /*0674*/ 	.word	0x00001060
        /*0678*/ 	.word	0x000000ff
        /*067c*/ 	.word	0x000002c0
        /*0680*/ 	.short	0x0100
        /*0682*/ 	.byte	0x08
	.zero		1


	//   ....[89]....
        /*0684*/ 	.word	0x00001070
        /*0688*/ 	.word	0x000000ff
        /*068c*/ 	.word	0x000002d0
        /*0690*/ 	.short	0x0100
        /*0692*/ 	.byte	0x08
	.zero		1


	//   ....[90]....
        /*0694*/ 	.word	0x00001080
        /*0698*/ 	.word	0x000000ff
        /*069c*/ 	.word	0x000002c8
        /*06a0*/ 	.short	0x0100
        /*06a2*/ 	.byte	0x08
	.zero		1


	//   ....[91]....
        /*06a4*/ 	.word	0x00001090
        /*06a8*/ 	.word	0x000000ff
        /*06ac*/ 	.word	0x000002d8
        /*06b0*/ 	.short	0x0100
        /*06b2*/ 	.byte	0x08
	.zero		1


	//   ....[92]....
        /*06b4*/ 	.word	0x00001180
        /*06b8*/ 	.word	0x000000ff
        /*06bc*/ 	.word	0x000002e0
        /*06c0*/ 	.short	0x0100
        /*06c2*/ 	.byte	0x06
	.zero		1


	//   ....[93]....
        /*06c4*/ 	.word	0x00001b70
        /*06c8*/ 	.word	0x00000002
        /*06cc*/ 	.word	0x000002d0
        /*06d0*/ 	.short	0x010a
        /*06d2*/ 	.byte	0xff
	.zero		1


	//   ....[94]....
        /*06d4*/ 	.word	0x00001ba0
        /*06d8*/ 	.word	0x00000002
        /*06dc*/ 	.word	0x000002c0
        /*06e0*/ 	.short	0x0101
        /*06e2*/ 	.byte	0xff
	.zero		1


	//   ....[95]....
        /*06e4*/ 	.word	0x00001c70
        /*06e8*/ 	.word	0x000000ff
        /*06ec*/ 	.word	0x00000120
        /*06f0*/ 	.short	0x010a
        /*06f2*/ 	.byte	0x08
	.zero		1


	//   ....[96]....
        /*06f4*/ 	.word	0x00001d70
        /*06f8*/ 	.word	0x000000ff
        /*06fc*/ 	.word	0x00000120
        /*0700*/ 	.short	0x010a
        /*0702*/ 	.byte	0x21
	.zero		1


	//   ....[97]....
        /*0704*/ 	.word	0x00001f20
        /*0708*/ 	.word	0x000000ff
        /*070c*/ 	.word	0x00000120
        /*0710*/ 	.short	0x010a
        /*0712*/ 	.byte	0x08
	.zero		1


	//   ....[98]....
        /*0714*/ 	.word	0x00002040
        /*0718*/ 	.word	0x000000ff
        /*071c*/ 	.word	0x00000258
        /*0720*/ 	.short	0x0101
        /*0722*/ 	.byte	0x04
	.zero		1


	//   ....[99]....
        /*0724*/ 	.word	0x00002050
        /*0728*/ 	.word	0x000000ff
        /*072c*/ 	.word	0x00000120
        /*0730*/ 	.short	0x010a
        /*0732*/ 	.byte	0x08
	.zero		1


	//   ....[100]....
        /*0734*/ 	.word	0x000020d0
        /*0738*/ 	.word	0x000000ff
        /*073c*/ 	.word	0x00000120
        /*0740*/ 	.short	0x010a
        /*0742*/ 	.byte	0x11
	.zero		1


	//   ....[101]....
        /*0744*/ 	.word	0x00002260
        /*0748*/ 	.word	0x000000ff
        /*074c*/ 	.word	0x00000120
        /*0750*/ 	.short	0x010a
        /*0752*/ 	.byte	0x08
	.zero		1


	//   ....[102]....
        /*0754*/ 	.word	0x000023b0
        /*0758*/ 	.word	0x00000002
        /*075c*/ 	.word	0x00000260
        /*0760*/ 	.short	0x010a
        /*0762*/ 	.byte	0xff
	.zero		1


	//   ....[103]....
        /*0764*/ 	.word	0x00002470
        /*0768*/ 	.word	0x00000002
        /*076c*/ 	.word	0x00000000
        /*0770*/ 	.short	0x0101
        /*0772*/ 	.byte	0xff
	.zero		1


	//   ....[104]....
        /*0774*/ 	.word	0x000029d0
        /*0778*/ 	.word	0x000000ff
        /*077c*/ 	.word	0x00000000
        /*0780*/ 	.short	0x010a
        /*0782*/ 	.byte	0x05
	.zero		1


	//   ....[105]....
        /*0784*/ 	.word	0x00002a60
        /*0788*/ 	.word	0x000000ff
        /*078c*/ 	.word	0x00000000
        /*0790*/ 	.short	0x010a
        /*0792*/ 	.byte	0x05
	.zero		1


	//   ....[106]....
        /*0794*/ 	.word	0x00002af0
        /*0798*/ 	.word	0x000000ff
        /*079c*/ 	.word	0x00000000
        /*07a0*/ 	.short	0x010a
        /*07a2*/ 	.byte	0x05
	.zero		1


	//   ....[107]....
        /*07a4*/ 	.word	0x00002b80
        /*07a8*/ 	.word	0x000000ff
        /*07ac*/ 	.word	0x00000000
        /*07b0*/ 	.short	0x010a
        /*07b2*/ 	.byte	0x05
	.zero		1


	//   ....[108]....
        /*07b4*/ 	.word	0x00002c10
        /*07b8*/ 	.word	0x000000ff
        /*07bc*/ 	.word	0x00000000
        /*07c0*/ 	.short	0x010a
        /*07c2*/ 	.byte	0x05
	.zero		1


	//   ....[109]....
        /*07c4*/ 	.word	0x00002ca0
        /*07c8*/ 	.word	0x000000ff
        /*07cc*/ 	.word	0x00000000
        /*07d0*/ 	.short	0x010a
        /*07d2*/ 	.byte	0x05
	.zero		1


	//   ....[110]....
        /*07d4*/ 	.word	0x00002d30
        /*07d8*/ 	.word	0x000000ff
        /*07dc*/ 	.word	0x00000000
        /*07e0*/ 	.short	0x010a
        /*07e2*/ 	.byte	0x05
	.zero		1


	//   ....[111]....
        /*07e4*/ 	.word	0x00002dc0
        /*07e8*/ 	.word	0x000000ff
        /*07ec*/ 	.word	0x00000000
        /*07f0*/ 	.short	0x010a
        /*07f2*/ 	.byte	0x05
	.zero		1


	//   ....[112]....
        /*07f4*/ 	.word	0x00002e50
        /*07f8*/ 	.word	0x000000ff
        /*07fc*/ 	.word	0x00000000
        /*0800*/ 	.short	0x010a
        /*0802*/ 	.byte	0x05
	.zero		1


	//   ....[113]....
        /*0804*/ 	.word	0x00002ee0
        /*0808*/ 	.word	0x000000ff
        /*080c*/ 	.word	0x00000000
        /*0810*/ 	.short	0x010a
        /*0812*/ 	.byte	0x05
	.zero		1


	//   ....[114]....
        /*0814*/ 	.word	0x00002f70
        /*0818*/ 	.word	0x000000ff
        /*081c*/ 	.word	0x00000000
        /*0820*/ 	.short	0x010a
        /*0822*/ 	.byte	0x05
	.zero		1


	//   ....[115]....
        /*0824*/ 	.word	0x00003000
        /*0828*/ 	.word	0x000000ff
        /*082c*/ 	.word	0x00000000
        /*0830*/ 	.short	0x010a
        /*0832*/ 	.byte	0x05
	.zero		1


	//   ....[116]....
        /*0834*/ 	.word	0x00003090
        /*0838*/ 	.word	0x000000ff
        /*083c*/ 	.word	0x00000000
        /*0840*/ 	.short	0x010a
        /*0842*/ 	.byte	0x05
	.zero		1


	//   ....[117]....
        /*0844*/ 	.word	0x00003120
        /*0848*/ 	.word	0x000000ff
        /*084c*/ 	.word	0x00000000
        /*0850*/ 	.short	0x010a
        /*0852*/ 	.byte	0x05
	.zero		1


	//   ....[118]....
        /*0854*/ 	.word	0x000031b0
        /*0858*/ 	.word	0x000000ff
        /*085c*/ 	.word	0x00000000
        /*0860*/ 	.short	0x010a
        /*0862*/ 	.byte	0x05
	.zero		1


	//   ....[119]....
        /*0864*/ 	.word	0x00003240
        /*0868*/ 	.word	0x000000ff
        /*086c*/ 	.word	0x00000000
        /*0870*/ 	.short	0x010a
        /*0872*/ 	.byte	0x05
	.zero		1


	//   ....[120]....
        /*0874*/ 	.word	0x000032d0
        /*0878*/ 	.word	0x000000ff
        /*087c*/ 	.word	0x00000000
        /*0880*/ 	.short	0x010a
        /*0882*/ 	.byte	0x05
	.zero		1


	//   ....[121]....
        /*0884*/ 	.word	0x00003360
        /*0888*/ 	.word	0x000000ff
        /*088c*/ 	.word	0x00000000
        /*0890*/ 	.short	0x010a
        /*0892*/ 	.byte	0x05
	.zero		1


	//   ....[122]....
        /*0894*/ 	.word	0x000033f0
        /*0898*/ 	.word	0x000000ff
        /*089c*/ 	.word	0x00000000
        /*08a0*/ 	.short	0x010a
        /*08a2*/ 	.byte	0x05
	.zero		1


	//   ....[123]....
        /*08a4*/ 	.word	0x00003480
        /*08a8*/ 	.word	0x000000ff
        /*08ac*/ 	.word	0x00000000
        /*08b0*/ 	.short	0x010a
        /*08b2*/ 	.byte	0x05
	.zero		1


	//   ....[124]....
        /*08b4*/ 	.word	0x00003510
        /*08b8*/ 	.word	0x000000ff
        /*08bc*/ 	.word	0x00000000
        /*08c0*/ 	.short	0x010a
        /*08c2*/ 	.byte	0x05
	.zero		1


	//   ....[125]....
        /*08c4*/ 	.word	0x000035a0
        /*08c8*/ 	.word	0x000000ff
        /*08cc*/ 	.word	0x00000000
        /*08d0*/ 	.short	0x010a
        /*08d2*/ 	.byte	0x05
	.zero		1


	//   ....[126]....
        /*08d4*/ 	.word	0x00003630
        /*08d8*/ 	.word	0x000000ff
        /*08dc*/ 	.word	0x00000000
        /*08e0*/ 	.short	0x010a
        /*08e2*/ 	.byte	0x05
	.zero		1


	//   ....[127]....
        /*08e4*/ 	.word	0x000036c0
        /*08e8*/ 	.word	0x000000ff
        /*08ec*/ 	.word	0x00000000
        /*08f0*/ 	.short	0x010a
        /*08f2*/ 	.byte	0x05
	.zero		1


	//   ....[128]....
        /*08f4*/ 	.word	0x00003750
        /*08f8*/ 	.word	0x000000ff
        /*08fc*/ 	.word	0x00000000
        /*0900*/ 	.short	0x010a
        /*0902*/ 	.byte	0x05
	.zero		1


	//   ....[129]....
        /*0904*/ 	.word	0x000037e0
        /*0908*/ 	.word	0x000000ff
        /*090c*/ 	.word	0x00000000
        /*0910*/ 	.short	0x010a
        /*0912*/ 	.byte	0x05
	.zero		1


	//   ....[130]....
        /*0914*/ 	.word	0x00003870
        /*0918*/ 	.word	0x000000ff
        /*091c*/ 	.word	0x00000000
        /*0920*/ 	.short	0x010a
        /*0922*/ 	.byte	0x05
	.zero		1


	//   ....[131]....
        /*0924*/ 	.word	0x00003900
        /*0928*/ 	.word	0x000000ff
        /*092c*/ 	.word	0x00000000
        /*0930*/ 	.short	0x010a
        /*0932*/ 	.byte	0x05
	.zero		1


	//   ....[132]....
        /*0934*/ 	.word	0x00003990
        /*0938*/ 	.word	0x000000ff
        /*093c*/ 	.word	0x00000000
        /*0940*/ 	.short	0x010a
        /*0942*/ 	.byte	0x05
	.zero		1


	//   ....[133]....
        /*0944*/ 	.word	0x00003a20
        /*0948*/ 	.word	0x000000ff
        /*094c*/ 	.word	0x00000000
        /*0950*/ 	.short	0x010a
        /*0952*/ 	.byte	0x05
	.zero		1


	//   ....[134]....
        /*0954*/ 	.word	0x00003ab0
        /*0958*/ 	.word	0x000000ff
        /*095c*/ 	.word	0x00000000
        /*0960*/ 	.short	0x010a
        /*0962*/ 	.byte	0x05
	.zero		1


	//   ....[135]....
        /*0964*/ 	.word	0x00003b40
        /*0968*/ 	.word	0x000000ff
        /*096c*/ 	.word	0x00000000
        /*0970*/ 	.short	0x010a
        /*0972*/ 	.byte	0x05
	.zero		1


	//   ....[136]....
        /*0974*/ 	.word	0x00003bd0
        /*0978*/ 	.word	0x000000ff
        /*097c*/ 	.word	0x00000000
        /*0980*/ 	.short	0x010a
        /*0982*/ 	.byte	0x05
	.zero		1


	//   ....[137]....
        /*0984*/ 	.word	0x00003c60
        /*0988*/ 	.word	0x000000ff
        /*098c*/ 	.word	0x00000000
        /*0990*/ 	.short	0x010a
        /*0992*/ 	.byte	0x05
	.zero		1


	//   ....[138]....
        /*0994*/ 	.word	0x00003cf0
        /*0998*/ 	.word	0x000000ff
        /*099c*/ 	.word	0x00000000
        /*09a0*/ 	.short	0x010a
        /*09a2*/ 	.byte	0x05
	.zero		1


	//   ....[139]....
        /*09a4*/ 	.word	0x00003d90
        /*09a8*/ 	.word	0x00000000
        /*09ac*/ 	.word	0x00000000
        /*09b0*/ 	.short	0x010a
        /*09b2*/ 	.byte	0xff
	.zero		1


	//   ....[140]....
        /*09b4*/ 	.word	0x00003ec0
        /*09b8*/ 	.word	0x00000000
        /*09bc*/ 	.word	0x000002c0
        /*09c0*/ 	.short	0x010a
        /*09c2*/ 	.byte	0xff
	.zero		1


	//   ....[141]....
        /*09c4*/ 	.word	0x00003f30
        /*09c8*/ 	.word	0x00000000
        /*09cc*/ 	.word	0x00000000
        /*09d0*/ 	.short	0x0101
        /*09d2*/ 	.byte	0xff
	.zero		1


	//   ....[142]....
        /*09d4*/ 	.word	0x00003f50
        /*09d8*/ 	.word	0x000000ff
        /*09dc*/ 	.word	0x00000270
        /*09e0*/ 	.short	0x010a
        /*09e2*/ 	.byte	0x05
	.zero		1


	//   ....[143]....
        /*09e4*/ 	.word	0x00004070
        /*09e8*/ 	.word	0x00000000
        /*09ec*/ 	.word	0x00000260
        /*09f0*/ 	.short	0x010a
        /*09f2*/ 	.byte	0xff
	.zero		1


	//   ....[144]....
        /*09f4*/ 	.word	0x00004170
        /*09f8*/ 	.word	0x00000000
        /*09fc*/ 	.word	0x00000000
        /*0a00*/ 	.short	0x0101
        /*0a02*/ 	.byte	0xff
	.zero		1


	//   ....[145]....
        /*0a04*/ 	.word	0x00004200
        /*0a08*/ 	.word	0x000000ff
        /*0a0c*/ 	.word	0x00000270
        /*0a10*/ 	.short	0x0106
        /*0a12*/ 	.byte	0x05
	.zero		1


	//   ....[146]....
        /*0a14*/ 	.word	0x00004220
        /*0a18*/ 	.word	0x000000ff
        /*0a1c*/ 	.word	0x00000270
        /*0a20*/ 	.short	0x010a
        /*0a22*/ 	.byte	0x05
	.zero		1


	//   ....[147]....
        /*0a24*/ 	.word	0x000042b0
        /*0a28*/ 	.word	0x000000ff
        /*0a2c*/ 	.word	0x00000270
        /*0a30*/ 	.short	0x0106
        /*0a32*/ 	.byte	0x04
	.zero		1


	//   ....[148]....
        /*0a34*/ 	.word	0x000042f0
        /*0a38*/ 	.word	0x00000000
        /*0a3c*/ 	.word	0x00000270
        /*0a40*/ 	.short	0x010a
        /*0a42*/ 	.byte	0xff
	.zero		1


	//   ....[149]....
        /*0a44*/ 	.word	0x00004530
        /*0a48*/ 	.word	0x000000ff
        /*0a4c*/ 	.word	0x00000008
        /*0a50*/ 	.short	0x010a
        /*0a52*/ 	.byte	0x06
	.zero		1


	//   ....[150]....
        /*0a54*/ 	.word	0x00004550
        /*0a58*/ 	.word	0x000000ff
        /*0a5c*/ 	.word	0x00000008
        /*0a60*/ 	.short	0x010a
        /*0a62*/ 	.byte	0x06
	.zero		1


	//   ....[151]....
        /*0a64*/ 	.word	0x000046e0
        /*0a68*/ 	.word	0x000000ff
        /*0a6c*/ 	.word	0x00000008
        /*0a70*/ 	.short	0x010a
        /*0a72*/ 	.byte	0x06
	.zero		1


	//   ....[152]....
        /*0a74*/ 	.word	0x00004700
        /*0a78*/ 	.word	0x000000ff
        /*0a7c*/ 	.word	0x00000008
        /*0a80*/ 	.short	0x010a
        /*0a82*/ 	.byte	0x06
	.zero		1


	//   ....[153]....
        /*0a84*/ 	.word	0x000047c0
        /*0a88*/ 	.word	0x000000ff
        /*0a8c*/ 	.word	0x00000000
        /*0a90*/ 	.short	0x0101
        /*0a92*/ 	.byte	0x07
	.zero		1


	//   ....[154]....
        /*0a94*/ 	.word	0x00004ac0
        /*0a98*/ 	.word	0x00000000
        /*0a9c*/ 	.word	0x00000260
        /*0aa0*/ 	.short	0x010a
        /*0aa2*/ 	.byte	0xff
	.zero		1


	//   ....[155]....
        /*0aa4*/ 	.word	0x00004b80
        /*0aa8*/ 	.word	0x00000000
        /*0aac*/ 	.word	0x00000000
        /*0ab0*/ 	.short	0x0101
        /*0ab2*/ 	.byte	0xff
	.zero		1


	//   ....[156]....
        /*0ab4*/ 	.word	0x00004c40
        /*0ab8*/ 	.word	0x000000ff
        /*0abc*/ 	.word	0x00000000
        /*0ac0*/ 	.short	0x010a
        /*0ac2*/ 	.byte	0x06
	.zero		1


	//   ....[157]....
        /*0ac4*/ 	.word	0x00004c50
        /*0ac8*/ 	.word	0x000000ff
        /*0acc*/ 	.word	0x000002a0
        /*0ad0*/ 	.short	0x010a
        /*0ad2*/ 	.byte	0x0a
	.zero		1


	//   ....[158]....
        /*0ad4*/ 	.word	0x00004d00
        /*0ad8*/ 	.word	0x000000ff
        /*0adc*/ 	.word	0x00000000
        /*0ae0*/ 	.short	0x010a
        /*0ae2*/ 	.byte	0x09
	.zero		1


	//   ....[159]....
        /*0ae4*/ 	.word	0x00004e40
        /*0ae8*/ 	.word	0x000000ff
        /*0aec*/ 	.word	0x00000000
        /*0af0*/ 	.short	0x010a
        /*0af2*/ 	.byte	0x06
	.zero		1


	//   ....[160]....
        /*0af4*/ 	.word	0x00005090
        /*0af8*/ 	.word	0x000000ff
        /*0afc*/ 	.word	0x00000000
        /*0b00*/ 	.short	0x010a
        /*0b02*/ 	.byte	0x07
	.zero		1


	//   ....[161]....
        /*0b04*/ 	.word	0x00005120
        /*0b08*/ 	.word	0x000000ff
        /*0b0c*/ 	.word	0x00000000
        /*0b10*/ 	.short	0x010a
        /*0b12*/ 	.byte	0x07
	.zero		1


	//   ....[162]....
        /*0b14*/ 	.word	0x000051b0
        /*0b18*/ 	.word	0x000000ff
        /*0b1c*/ 	.word	0x00000000
        /*0b20*/ 	.short	0x010a
        /*0b22*/ 	.byte	0x07
	.zero		1


	//   ....[163]....
        /*0b24*/ 	.word	0x00005250
        /*0b28*/ 	.word	0x00000000
        /*0b2c*/ 	.word	0x00000000
        /*0b30*/ 	.short	0x010a
        /*0b32*/ 	.byte	0xff
	.zero		1


	//   ....[164]....
        /*0b34*/ 	.word	0x00005290
        /*0b38*/ 	.word	0x00000000
        /*0b3c*/ 	.word	0x00000000
        /*0b40*/ 	.short	0x010a
        /*0b42*/ 	.byte	0xff
	.zero		1


	//   ....[165]....
        /*0b44*/ 	.word	0x00005300
        /*0b48*/ 	.word	0x000000ff
        /*0b4c*/ 	.word	0x00000000
        /*0b50*/ 	.short	0x0101
        /*0b52*/ 	.byte	0x05
	.zero		1


	//   ....[166]....
        /*0b54*/ 	.word	0x00005340
        /*0b58*/ 	.word	0x000000ff
        /*0b5c*/ 	.word	0x000002e0
        /*0b60*/ 	.short	0x010a
        /*0b62*/ 	.byte	0x08
	.zero		1


	//   ....[167]....
        /*0b64*/ 	.word	0x00005390
        /*0b68*/ 	.word	0x000000ff
        /*0b6c*/ 	.word	0x00000000
        /*0b70*/ 	.short	0x0101
        /*0b72*/ 	.byte	0x05
	.zero		1


	//   ....[168]....
        /*0b74*/ 	.word	0x000057a0
        /*0b78*/ 	.word	0x00000000
        /*0b7c*/ 	.word	0x00000260
        /*0b80*/ 	.short	0x010a
        /*0b82*/ 	.byte	0xff
	.zero		1


	//   ....[169]....
        /*0b84*/ 	.word	0x00005890
        /*0b88*/ 	.word	0x00000000
        /*0b8c*/ 	.word	0x00000000
        /*0b90*/ 	.short	0x0101
        /*0b92*/ 	.byte	0xff
	.zero		1


	//   ....[170]....
        /*0b94*/ 	.word	0x00005bb0
        /*0b98*/ 	.word	0x000000ff
        /*0b9c*/ 	.word	0x00000258
        /*0ba0*/ 	.short	0x010a
        /*0ba2*/ 	.byte	0x06
	.zero		1


	//   ....[171]....
        /*0ba4*/ 	.word	0x00005d30
        /*0ba8*/ 	.word	0x000000ff
        /*0bac*/ 	.word	0x00000248
        /*0bb0*/ 	.short	0x010a
        /*0bb2*/ 	.byte	0x06
	.zero		1


	//   ....[172]....
        /*0bb4*/ 	.word	0x00006060
        /*0bb8*/ 	.word	0x000000ff
        /*0bbc*/ 	.word	0x00000240
        /*0bc0*/ 	.short	0x010b
        /*0bc2*/ 	.byte	0x06
	.zero		1


	//   ....[173]....
        /*0bc4*/ 	.word	0x00006080
        /*0bc8*/ 	.word	0x000000ff
        /*0bcc*/ 	.word	0x00000000
        /*0bd0*/ 	.short	0x0101
        /*0bd2*/ 	.byte	0x25
	.zero		1


	//   ....[174]....
        /*0bd4*/ 	.word	0x000060c0
        /*0bd8*/ 	.word	0x00000000
        /*0bdc*/ 	.word	0x00000248
        /*0be0*/ 	.short	0x010a
        /*0be2*/ 	.byte	0xff
	.zero		1


	//   ....[175]....
        /*0be4*/ 	.word	0x00006430
        /*0be8*/ 	.word	0x00000000
        /*0bec*/ 	.word	0x00000260
        /*0bf0*/ 	.short	0x010a
        /*0bf2*/ 	.byte	0xff
	.zero		1


	//   ....[176]....
        /*0bf4*/ 	.word	0x00006540
        /*0bf8*/ 	.word	0x00000000
        /*0bfc*/ 	.word	0x00000000
        /*0c00*/ 	.short	0x0101
        /*0c02*/ 	.byte	0xff
	.zero		1


	//   ....[177]....
        /*0c04*/ 	.word	0x00006e80
        /*0c08*/ 	.word	0x000000ff
        /*0c0c*/ 	.word	0x00000240
        /*0c10*/ 	.short	0x010a
        /*0c12*/ 	.byte	0x2b
	.zero		1


	//   ....[178]....
        /*0c14*/ 	.word	0x00006ef0
        /*0c18*/ 	.word	0x00000075
        /*0c1c*/ 	.word	0x00000280
        /*0c20*/ 	.short	0x010a
        /*0c22*/ 	.byte	0xff
	.zero		1


	//   ....[179]....
        /*0c24*/ 	.word	0x00007040
        /*0c28*/ 	.word	0x000000ff
        /*0c2c*/ 	.word	0x00000240
        /*0c30*/ 	.short	0x010a
        /*0c32*/ 	.byte	0x2b
	.zero		1


	//   ....[180]....
        /*0c34*/ 	.word	0x00007120
        /*0c38*/ 	.word	0x000000ff
        /*0c3c*/ 	.word	0x00000000
        /*0c40*/ 	.short	0x0101
        /*0c42*/ 	.byte	0x04
	.zero		1


	//   ....[181]....
        /*0c44*/ 	.word	0x00007180
        /*0c48*/ 	.word	0x00000075
        /*0c4c*/ 	.word	0x00000280
        /*0c50*/ 	.short	0x010a
        /*0c52*/ 	.byte	0xff
	.zero		1


	//   ....[182]....
        /*0c54*/ 	.word	0x00008490
        /*0c58*/ 	.word	0x00000024
        /*0c5c*/ 	.word	0x00000000
        /*0c60*/ 	.short	0x0101
        /*0c62*/ 	.byte	0xff
	.zero		1


	//   ....[183]....
        /*0c64*/ 	.word	0x0000afc0
        /*0c68*/ 	.word	0x00000002
        /*0c6c*/ 	.word	0x000002d0
        /*0c70*/ 	.short	0x010a
        /*0c72*/ 	.byte	0xff
	.zero		1


	//   ....[184]....
        /*0c74*/ 	.word	0x0000b020
        /*0c78*/ 	.word	0x00000002
        /*0c7c*/ 	.word	0x00000120
        /*0c80*/ 	.short	0x010a
        /*0c82*/ 	.byte	0xff
	.zero		1


	//   ....[185]....
        /*0c84*/ 	.word	0x0000b080
        /*0c88*/ 	.word	0x00000002
        /*0c8c*/ 	.word	0x00000120
        /*0c90*/ 	.short	0x010a
        /*0c92*/ 	.byte	0xff
	.zero		1


	//   ....[186]....
        /*0c94*/ 	.word	0x0000b0d0
        /*0c98*/ 	.word	0x00000002
        /*0c9c*/ 	.word	0x00000260
        /*0ca0*/ 	.short	0x010a
        /*0ca2*/ 	.byte	0xff
	.zero		1


	//   ....[187]....
        /*0ca4*/ 	.word	0x0000b130
        /*0ca8*/ 	.word	0x00000000
        /*0cac*/ 	.word	0x00000000
        /*0cb0*/ 	.short	0x010a
        /*0cb2*/ 	.byte	0xff
	.zero		1


	//   ....[188]....
        /*0cb4*/ 	.word	0x0000b190
        /*0cb8*/ 	.word	0x00000000
        /*0cbc*/ 	.word	0x00000000
        /*0cc0*/ 	.short	0x010a
        /*0cc2*/ 	.byte	0xff
	.zero		1


	//   ....[189]....
        /*0cc4*/ 	.word	0x0000b1f0
        /*0cc8*/ 	.word	0x00000000
        /*0ccc*/ 	.word	0x00000000
        /*0cd0*/ 	.short	0x010a
        /*0cd2*/ 	.byte	0xff
	.zero		1


	//   ....[190]....
        /*0cd4*/ 	.word	0x0000b250
        /*0cd8*/ 	.word	0x00000000
        /*0cdc*/ 	.word	0x00000000
        /*0ce0*/ 	.short	0x010a
        /*0ce2*/ 	.byte	0xff
	.zero		1


	//   ....[191]....
        /*0ce4*/ 	.word	0x0000b2b0
        /*0ce8*/ 	.word	0x00000000
        /*0cec*/ 	.word	0x00000000
        /*0cf0*/ 	.short	0x010a
        /*0cf2*/ 	.byte	0xff
	.zero		1


	//   ....[192]....
        /*0cf4*/ 	.word	0x0000b310
        /*0cf8*/ 	.word	0x00000000
        /*0cfc*/ 	.word	0x00000000
        /*0d00*/ 	.short	0x010a
        /*0d02*/ 	.byte	0xff
	.zero		1


	//   ....[193]....
        /*0d04*/ 	.word	0x0000b370
        /*0d08*/ 	.word	0x00000000
        /*0d0c*/ 	.word	0x00000000
        /*0d10*/ 	.short	0x010a
        /*0d12*/ 	.byte	0xff
	.zero		1


	//   ....[194]....
        /*0d14*/ 	.word	0x0000b3d0
        /*0d18*/ 	.word	0x00000000
        /*0d1c*/ 	.word	0x00000000
        /*0d20*/ 	.short	0x010a
        /*0d22*/ 	.byte	0xff
	.zero		1


	//   ....[195]....
        /*0d24*/ 	.word	0x0000b430
        /*0d28*/ 	.word	0x00000000
        /*0d2c*/ 	.word	0x00000000
        /*0d30*/ 	.short	0x010a
        /*0d32*/ 	.byte	0xff
	.zero		1


	//   ....[196]....
        /*0d34*/ 	.word	0x0000b490
        /*0d38*/ 	.word	0x00000000
        /*0d3c*/ 	.word	0x00000000
        /*0d40*/ 	.short	0x010a
        /*0d42*/ 	.byte	0xff
	.zero		1


	//   ....[197]....
        /*0d44*/ 	.word	0x0000b4f0
        /*0d48*/ 	.word	0x00000000
        /*0d4c*/ 	.word	0x00000000
        /*0d50*/ 	.short	0x010a
        /*0d52*/ 	.byte	0xff
	.zero		1


	//   ....[198]....
        /*0d54*/ 	.word	0x0000b550
        /*0d58*/ 	.word	0x00000000
        /*0d5c*/ 	.word	0x00000000
        /*0d60*/ 	.short	0x010a
        /*0d62*/ 	.byte	0xff
	.zero		1


	//   ....[199]....
        /*0d64*/ 	.word	0x0000b5b0
        /*0d68*/ 	.word	0x00000000
        /*0d6c*/ 	.word	0x00000000
        /*0d70*/ 	.short	0x010a
        /*0d72*/ 	.byte	0xff
	.zero		1


	//   ....[200]....
        /*0d74*/ 	.word	0x0000b610
        /*0d78*/ 	.word	0x00000000
        /*0d7c*/ 	.word	0x00000000
        /*0d80*/ 	.short	0x010a
        /*0d82*/ 	.byte	0xff
	.zero		1


	//   ....[201]....
        /*0d84*/ 	.word	0x0000b670
        /*0d88*/ 	.word	0x00000000
        /*0d8c*/ 	.word	0x00000000
        /*0d90*/ 	.short	0x010a
        /*0d92*/ 	.byte	0xff
	.zero		1


	//   ....[202]....
        /*0d94*/ 	.word	0x0000b6d0
        /*0d98*/ 	.word	0x00000000
        /*0d9c*/ 	.word	0x00000000
        /*0da0*/ 	.short	0x010a
        /*0da2*/ 	.byte	0xff
	.zero		1


	//   ....[203]....
        /*0da4*/ 	.word	0x0000b730
        /*0da8*/ 	.word	0x00000000
        /*0dac*/ 	.word	0x00000000
        /*0db0*/ 	.short	0x010a
        /*0db2*/ 	.byte	0xff
	.zero		1


	//   ....[204]....
        /*0db4*/ 	.word	0x0000b790
        /*0db8*/ 	.word	0x00000000
        /*0dbc*/ 	.word	0x00000000
        /*0dc0*/ 	.short	0x010a
        /*0dc2*/ 	.byte	0xff
	.zero		1


	//   ....[205]....
        /*0dc4*/ 	.word	0x0000b7f0
        /*0dc8*/ 	.word	0x00000000
        /*0dcc*/ 	.word	0x00000000
        /*0dd0*/ 	.short	0x010a
        /*0dd2*/ 	.byte	0xff
	.zero		1


	//   ....[206]....
        /*0dd4*/ 	.word	0x0000b850
        /*0dd8*/ 	.word	0x00000000
        /*0ddc*/ 	.word	0x00000000
        /*0de0*/ 	.short	0x010a
        /*0de2*/ 	.byte	0xff
	.zero		1


	//   ....[207]....
        /*0de4*/ 	.word	0x0000b8b0
        /*0de8*/ 	.word	0x00000000
        /*0dec*/ 	.word	0x00000000
        /*0df0*/ 	.short	0x010a
        /*0df2*/ 	.byte	0xff
	.zero		1


	//   ....[208]....
        /*0df4*/ 	.word	0x0000b910
        /*0df8*/ 	.word	0x00000000
        /*0dfc*/ 	.word	0x00000000
        /*0e00*/ 	.short	0x010a
        /*0e02*/ 	.byte	0xff
	.zero		1


	//   ....[209]....
        /*0e04*/ 	.word	0x0000b970
        /*0e08*/ 	.word	0x00000000
        /*0e0c*/ 	.word	0x00000000
        /*0e10*/ 	.short	0x010a
        /*0e12*/ 	.byte	0xff
	.zero		1


	//   ....[210]....
        /*0e14*/ 	.word	0x0000b9d0
        /*0e18*/ 	.word	0x00000000
        /*0e1c*/ 	.word	0x00000000
        /*0e20*/ 	.short	0x010a
        /*0e22*/ 	.byte	0xff
	.zero		1


	//   ....[211]....
        /*0e24*/ 	.word	0x0000ba30
        /*0e28*/ 	.word	0x00000000
        /*0e2c*/ 	.word	0x00000000
        /*0e30*/ 	.short	0x010a
        /*0e32*/ 	.byte	0xff
	.zero		1


	//   ....[212]....
        /*0e34*/ 	.word	0x0000ba90
        /*0e38*/ 	.word	0x00000000
        /*0e3c*/ 	.word	0x00000000
        /*0e40*/ 	.short	0x010a
        /*0e42*/ 	.byte	0xff
	.zero		1


	//   ....[213]....
        /*0e44*/ 	.word	0x0000baf0
        /*0e48*/ 	.word	0x00000000
        /*0e4c*/ 	.word	0x00000000
        /*0e50*/ 	.short	0x010a
        /*0e52*/ 	.byte	0xff
	.zero		1


	//   ....[214]....
        /*0e54*/ 	.word	0x0000bb50
        /*0e58*/ 	.word	0x00000000
        /*0e5c*/ 	.word	0x00000000
        /*0e60*/ 	.short	0x010a
        /*0e62*/ 	.byte	0xff
	.zero		1


	//   ....[215]....
        /*0e64*/ 	.word	0x0000bbb0
        /*0e68*/ 	.word	0x00000000
        /*0e6c*/ 	.word	0x00000000
        /*0e70*/ 	.short	0x010a
        /*0e72*/ 	.byte	0xff
	.zero		1


	//   ....[216]....
        /*0e74*/ 	.word	0x0000bc10
        /*0e78*/ 	.word	0x00000000
        /*0e7c*/ 	.word	0x00000000
        /*0e80*/ 	.short	0x010a
        /*0e82*/ 	.byte	0xff
	.zero		1


	//   ....[217]....
        /*0e84*/ 	.word	0x0000bc70
        /*0e88*/ 	.word	0x00000000
        /*0e8c*/ 	.word	0x00000000
        /*0e90*/ 	.short	0x010a
        /*0e92*/ 	.byte	0xff
	.zero		1


	//   ....[218]....
        /*0e94*/ 	.word	0x0000bcd0
        /*0e98*/ 	.word	0x00000000
        /*0e9c*/ 	.word	0x00000000
        /*0ea0*/ 	.short	0x010a
        /*0ea2*/ 	.byte	0xff
	.zero		1


	//   ....[219]....
        /*0ea4*/ 	.word	0x0000bd30
        /*0ea8*/ 	.word	0x00000000
        /*0eac*/ 	.word	0x00000000
        /*0eb0*/ 	.short	0x010a
        /*0eb2*/ 	.byte	0xff
	.zero		1


	//   ....[220]....
        /*0eb4*/ 	.word	0x0000bd90
        /*0eb8*/ 	.word	0x00000000
        /*0ebc*/ 	.word	0x00000000
        /*0ec0*/ 	.short	0x010a
        /*0ec2*/ 	.byte	0xff
	.zero		1


	//   ....[221]....
        /*0ec4*/ 	.word	0x0000bdf0
        /*0ec8*/ 	.word	0x00000000
        /*0ecc*/ 	.word	0x00000000
        /*0ed0*/ 	.short	0x010a
        /*0ed2*/ 	.byte	0xff
	.zero		1


	//   ....[222]....
        /*0ed4*/ 	.word	0x0000be40
        /*0ed8*/ 	.word	0x00000000
        /*0edc*/ 	.word	0x000002c0
        /*0ee0*/ 	.short	0x010a
        /*0ee2*/ 	.byte	0xff
	.zero		1


	//   ....[223]....
        /*0ee4*/ 	.word	0x0000bea0
        /*0ee8*/ 	.word	0x00000000
        /*0eec*/ 	.word	0x00000270
        /*0ef0*/ 	.short	0x010a
        /*0ef2*/ 	.byte	0xff
	.zero		1


	//   ....[224]....
        /*0ef4*/ 	.word	0x0000bef0
        /*0ef8*/ 	.word	0x00000000
        /*0efc*/ 	.word	0x00000260
        /*0f00*/ 	.short	0x010a
        /*0f02*/ 	.byte	0xff
	.zero		1


	//   ....[225]....
        /*0f04*/ 	.word	0x0000bf50
        /*0f08*/ 	.word	0x00000000
        /*0f0c*/ 	.word	0x00000270
        /*0f10*/ 	.short	0x010a
        /*0f12*/ 	.byte	0xff
	.zero		1


	//   ....[226]....
        /*0f14*/ 	.word	0x0000bfb0
        /*0f18*/ 	.word	0x00000004
        /*0f1c*/ 	.word	0x00000008
        /*0f20*/ 	.short	0x010a
        /*0f22*/ 	.byte	0xff
	.zero		1


	//   ....[227]....
        /*0f24*/ 	.word	0x0000c090
        /*0f28*/ 	.word	0x00000002
        /*0f2c*/ 	.word	0x00000008
        /*0f30*/ 	.short	0x010a
        /*0f32*/ 	.byte	0xff
	.zero		1


	//   ....[228]....
        /*0f34*/ 	.word	0x0000c0e0
        /*0f38*/ 	.word	0x00000000
        /*0f3c*/ 	.word	0x00000260
        /*0f40*/ 	.short	0x010a
        /*0f42*/ 	.byte	0xff
	.zero		1


	//   ....[229]....
        /*0f44*/ 	.word	0x0000c140
        /*0f48*/ 	.word	0x00000000
        /*0f4c*/ 	.word	0x000002a0
        /*0f50*/ 	.short	0x010a
        /*0f52*/ 	.byte	0xff
	.zero		1


	//   ....[230]....
        /*0f54*/ 	.word	0x0000c1a0
        /*0f58*/ 	.word	0x00000000
        /*0f5c*/ 	.word	0x00000000
        /*0f60*/ 	.short	0x010a
        /*0f62*/ 	.byte	0xff
	.zero		1


	//   ....[231]....
        /*0f64*/ 	.word	0x0000c200
        /*0f68*/ 	.word	0x00000000
        /*0f6c*/ 	.word	0x00000000
        /*0f70*/ 	.short	0x010a
        /*0f72*/ 	.byte	0xff
	.zero		1


	//   ....[232]....
        /*0f74*/ 	.word	0x0000c260
        /*0f78*/ 	.word	0x00000000
        /*0f7c*/ 	.word	0x00000000
        /*0f80*/ 	.short	0x010a
        /*0f82*/ 	.byte	0xff
	.zero		1


	//   ....[233]....
        /*0f84*/ 	.word	0x0000c2c0
        /*0f88*/ 	.word	0x00000000
        /*0f8c*/ 	.word	0x00000000
        /*0f90*/ 	.short	0x010a
        /*0f92*/ 	.byte	0xff
	.zero		1


	//   ....[234]....
        /*0f94*/ 	.word	0x0000c320
        /*0f98*/ 	.word	0x00000000
        /*0f9c*/ 	.word	0x000002e0
        /*0fa0*/ 	.short	0x010a
        /*0fa2*/ 	.byte	0xff
	.zero		1


	//   ....[235]....
        /*0fa4*/ 	.word	0x0000c370
        /*0fa8*/ 	.word	0x00000000
        /*0fac*/ 	.word	0x00000260
        /*0fb0*/ 	.short	0x010a
        /*0fb2*/ 	.byte	0xff
	.zero		1


	//   ....[236]....
        /*0fb4*/ 	.word	0x0000c3d0
        /*0fb8*/ 	.word	0x00000000
        /*0fbc*/ 	.word	0x00000258
        /*0fc0*/ 	.short	0x010a
        /*0fc2*/ 	.byte	0xff
	.zero		1


	//   ....[237]....
        /*0fc4*/ 	.word	0x0000c430
        /*0fc8*/ 	.word	0x00000000
        /*0fcc*/ 	.word	0x00000248
        /*0fd0*/ 	.short	0x010a
        /*0fd2*/ 	.byte	0xff
	.zero		1


	//   ....[238]....
        /*0fd4*/ 	.word	0x0000c480
        /*0fd8*/ 	.word	0x00000000
        /*0fdc*/ 	.word	0x00000260
        /*0fe0*/ 	.short	0x010a
        /*0fe2*/ 	.byte	0xff
	.zero		1


	//   ....[239]....
        /*0fe4*/ 	.word	0x0000c4e0
        /*0fe8*/ 	.word	0x00000000
        /*0fec*/ 	.word	0x00000240
        /*0ff0*/ 	.short	0x010a
        /*0ff2*/ 	.byte	0xff
	.zero		1


	//   ....[240]....
        /*0ff4*/ 	.word	0x0000c530
        /*0ff8*/ 	.word	0x00000075
        /*0ffc*/ 	.word	0x00000280
        /*1000*/ 	.short	0x010a
        /*1002*/ 	.byte	0xff
	.zero		1


	//----- nvinfo : EIATTR_NUM_MBARRIERS
	.align		4
.L_49:
        /*1004*/ 	.byte	0x03, 0x38
        /*1006*/ 	.short	0x005d


	//----- nvinfo : EIATTR_EXIT_INSTR_OFFSETS
	.align		4
        /*1008*/ 	.byte	0x04, 0x1c
        /*100a*/ 	.short	(.L_51 - .L_50)


	//   ....[0]....
.L_50:
        /*100c*/ 	.word	0x00003dc0


	//   ....[1]....
        /*1010*/ 	.word	0x000042c0


	//   ....[2]....
        /*1014*/ 	.word	0x00004320


	//   ....[3]....
        /*1018*/ 	.word	0x000055c0


	//   ....[4]....
        /*101c*/ 	.word	0x000060f0


	//   ....[5]....
        /*1020*/ 	.word	0x00006130


	//   ....[6]....
        /*1024*/ 	.word	0x0000afb0


	//----- nvinfo : EIATTR_MAX_THREADS
	.align		4
.L_51:
        /*1028*/ 	.byte	0x04, 0x05
        /*102a*/ 	.short	(.L_53 - .L_52)
.L_52:
        /*102c*/ 	.word	0x00000100
        /*1030*/ 	.word	0x00000001
        /*1034*/ 	.word	0x00000001


	//----- nvinfo : EIATTR_CRS_STACK_SIZE
	.align		4
.L_53:
        /*1038*/ 	.byte	0x04, 0x1e
        /*103a*/ 	.short	(.L_55 - .L_54)
.L_54:
        /*103c*/ 	.word	0x00000000


	//----- nvinfo : EIATTR_CBANK_PARAM_SIZE
	.align		4
.L_55:
        /*1040*/ 	.byte	0x03, 0x19
        /*1042*/ 	.short	0x0800


	//----- nvinfo : EIATTR_PARAM_CBANK
	.align		4
        /*1044*/ 	.byte	0x04, 0x0a
        /*1046*/ 	.short	(.L_57 - .L_56)
	.align		4
.L_56:
        /*1048*/ 	.word	index@(.nv.constant0._ZN7cutlass13device_kernelINS_4gemm6kernel13GemmUniversalIN4cute5tupleIJiiiiEEENS1_10collective13CollectiveMmaINS1_35MainloopSm100TmaUmmaWarpSpecializedILi36ELi2ELi4ENS5_IJNS4_1CILi2EEENSA_ILi1EEESC_EEEEENS5_IJNSA_ILi128EEENSA_ILi64EEESG_EEENS_12float_e4m3_tENS5_IJlSC_lEEESI_SJ_NS4_8TiledMMAINS4_8MMA_AtomIJNS4_10MMA_TraitsINS4_25SM100_MMA_F8F6F4_2x1SM_SSEJSI_SI_fSF_SG_NS4_17integral_constantINS4_4UMMA5MajorELSQ_0EEESR_NSO_INSP_7ScaleInELSS_0EEEST_EEEEEENS4_6LayoutINS5_IJSC_SC_SC_EEENS5_IJNSA_ILi0EEESY_SY_EEEEENS5_IJNS4_10UnderscoreES11_S11_EEEEENS4_18SM100_TMA_2SM_LOADENS4_14ComposedLayoutINS4_7SwizzleILi2ELi4ELi3EEENS4_18smem_ptr_flag_bitsILi8EEENSW_INS5_IJNSA_ILi8EEESG_EEENS5_IJSG_SC_EEEEEEEvNS4_8identityES14_S1E_vS1F_EENS_8epilogue10collective18CollectiveEpilogueINS1H_23Sm100TmaWarpSpecializedILi1ELi1ELi32ELb0ELb0EEEJNS5_IJSG_SG_SG_EEENS5_IJNSW_ISG_SC_EES1N_EEESI_SJ_SI_SJ_NS1H_6fusion15FusionCallbacksIS1L_NS1P_13LinCombEltActINS1H_6thread4SiLuESI_fSI_fLNS_15FloatRoundStyleE2EEES1M_S1O_JEEENS4_5SM1004TMEM4LOAD26SM100_TMEM_LOAD_32dp32b32xENS4_13SM90_TMA_LOADES1E_NS4_39AutoVectorizingCopyWithAssumedAlignmentILi128EEENS4_14SM90_TMA_STOREES1E_S23_S23_EEEvvEEEEvNT_6ParamsE)
        /*104c*/ 	.short	0x0380
        /*104e*/ 	.short	0x0800


	//----- nvinfo : EIATTR_SW_WAR
	.align		4
.L_57:
        /*1050*/ 	.byte	0x04, 0x36
        /*1052*/ 	.short	(.L_59 - .L_58)
.L_58:
        /*1054*/ 	.word	0x00000008
.L_59:


//--------------------- .nv.callgraph             --------------------------
	.section	.nv.callgraph,"",@"SHT_CUDA_CALLGRAPH"
	.align	4
	.sectionentsize	8
	.align		4
        /*0000*/ 	.word	0x00000000
	.align		4
        /*0004*/ 	.word	0xffffffff
	.align		4
        /*0008*/ 	.word	index@(_ZN7cutlass13device_kernelINS_4gemm6kernel13GemmUniversalIN4cute5tupleIJiiiiEEENS1_10collective13CollectiveMmaINS1_35MainloopSm100TmaUmmaWarpSpecializedILi36ELi2ELi4ENS5_IJNS4_1CILi2EEENSA_ILi1EEESC_EEEEENS5_IJNSA_ILi128EEENSA_ILi64EEESG_EEENS_12float_e4m3_tENS5_IJlSC_lEEESI_SJ_NS4_8TiledMMAINS4_8MMA_AtomIJNS4_10MMA_TraitsINS4_25SM100_MMA_F8F6F4_2x1SM_SSEJSI_SI_fSF_SG_NS4_17integral_constantINS4_4UMMA5MajorELSQ_0EEESR_NSO_INSP_7ScaleInELSS_0EEEST_EEEEEENS4_6LayoutINS5_IJSC_SC_SC_EEENS5_IJNSA_ILi0EEESY_SY_EEEEENS5_IJNS4_10UnderscoreES11_S11_EEEEENS4_18SM100_TMA_2SM_LOADENS4_14ComposedLayoutINS4_7SwizzleILi2ELi4ELi3EEENS4_18smem_ptr_flag_bitsILi8EEENSW_INS5_IJNSA_ILi8EEESG_EEENS5_IJSG_SC_EEEEEEEvNS4_8identityES14_S1E_vS1F_EENS_8epilogue10collective18CollectiveEpilogueINS1H_23Sm100TmaWarpSpecializedILi1ELi1ELi32ELb0ELb0EEEJNS5_IJSG_SG_SG_EEENS5_IJNSW_ISG_SC_EES1N_EEESI_SJ_SI_SJ_NS1H_6fusion15FusionCallbacksIS1L_NS1P_13LinCombEltActINS1H_6thread4SiLuESI_fSI_fLNS_15FloatRoundStyleE2EEES1M_S1O_JEEENS4_5SM1004TMEM4LOAD26SM100_TMEM_LOAD_32dp32b32xENS4_13SM90_TMA_LOADES1E_NS4_39AutoVectorizingCopyWithAssumedAlignmentILi128EEENS4_14SM90_TMA_STOREES1E_S23_S23_EEEvvEEEEvNT_6ParamsE)
	.align		4
        /*000c*/ 	.word	index@(__assertfail)
	.align		4
        /*0010*/ 	.word	0x00000000
	.align		4
        /*0014*/ 	.word	0xfffffffe
	.align		4
        /*0018*/ 	.word	0x00000000
	.align		4
        /*001c*/ 	.word	0xfffffffd
	.align		4
        /*0020*/ 	.word	0x00000000
	.align		4
        /*0024*/ 	.word	0xfffffffc


//--------------------- .nv.constant4             --------------------------
	.section	.nv.constant4,"a",@progbits
	.align	8
	.align		8
.nv.constant4:
        /*0000*/ 	.dword	__assertfail
	.align		8
        /*0008*/ 	.dword	__unnamed_1
	.align		8
        /*0010*/ 	.dword	__unnamed_2
	.align		8
        /*0018*/ 	.dword	_ZN39_INTERNAL_31de3710_4_k_cu_5004a12a_28424cuda3std3__45__cpo5beginE
	.align		8
        /*0020*/ 	.dword	_ZN39_INTERNAL_31de3710_4_k_cu_5004a12a_28424cuda3std3__45__cpo3endE
	.align		8
        /*0028*/ 	.dword	_ZN39_INTERNAL_31de3710_4_k_cu_5004a12a_28424cuda3std3__45__cpo6cbeginE
	.align		8
        /*0030*/ 	.dword	_ZN39_INTERNAL_31de3710_4_k_cu_5004a12a_28424cuda3std3__45__cpo4cendE
	.align		8
        /*0038*/ 	.dword	_ZN39_INTERNAL_31de3710_4_k_cu_5004a12a_28424cuda3std3__441_GLOBAL__N__31de3710_4_k_cu_5004a12a_28426ignoreE
	.align		8
        /*0040*/ 	.dword	_ZN39_INTERNAL_31de3710_4_k_cu_5004a12a_28424cuda3std3__419piecewise_constructE
	.align		8
        /*0048*/ 	.dword	_ZN39_INTERNAL_31de3710_4_k_cu_5004a12a_28424cuda3std3__48in_placeE
	.align		8
        /*0050*/ 	.dword	_ZN39_INTERNAL_31de3710_4_k_cu_5004a12a_28424cuda3std6ranges3__45__cpo4swapE
	.align		8
        /*0058*/ 	.dword	_ZN39_INTERNAL_31de3710_4_k_cu_5004a12a_28424cuda3std6ranges3__45__cpo9iter_moveE
	.align		8
        /*0060*/ 	.dword	_ZN39_INTERNAL_31de3710_4_k_cu_5004a12a_28424cute7productE
	.align		8
        /*0068*/ 	.dword	_ZN39_INTERNAL_31de3710_4_k_cu_5004a12a_28424cute1_E
	.align		8
        /*0070*/ 	.dword	$str$25
	.align		8
        /*0078*/ 	.dword	$str$26
	.align		8
        /*0080*/ 	.dword	$str$27
	.align		8
        /*0088*/ 	.dword	$str$28


//--------------------- .text._ZN7cutlass13device_kernelINS_4gemm6kernel13GemmUniversalIN4cute5tupleIJiiiiEEENS1_10collective13CollectiveMmaINS1_35MainloopSm100TmaUmmaWarpSpecializedILi36ELi2ELi4ENS5_IJNS4_1CILi2EEENSA_ILi1EEESC_EEEEENS5_IJNSA_ILi128EEENSA_ILi64EEESG_EEENS_12float_e4m3_tENS5_IJlSC_lEEESI_SJ_NS4_8TiledMMAINS4_8MMA_AtomIJNS4_10MMA_TraitsINS4_25SM100_MMA_F8F6F4_2x1SM_SSEJSI_SI_fSF_SG_NS4_17integral_constantINS4_4UMMA5MajorELSQ_0EEESR_NSO_INSP_7ScaleInELSS_0EEEST_EEEEEENS4_6LayoutINS5_IJSC_SC_SC_EEENS5_IJNSA_ILi0EEESY_SY_EEEEENS5_IJNS4_10UnderscoreES11_S11_EEEEENS4_18SM100_TMA_2SM_LOADENS4_14ComposedLayoutINS4_7SwizzleILi2ELi4ELi3EEENS4_18smem_ptr_flag_bitsILi8EEENSW_INS5_IJNSA_ILi8EEESG_EEENS5_IJSG_SC_EEEEEEEvNS4_8identityES14_S1E_vS1F_EENS_8epilogue10collective18CollectiveEpilogueINS1H_23Sm100TmaWarpSpecializedILi1ELi1ELi32ELb0ELb0EEEJNS5_IJSG_SG_SG_EEENS5_IJNSW_ISG_SC_EES1N_EEESI_SJ_SI_SJ_NS1H_6fusion15FusionCallbacksIS1L_NS1P_13LinCombEltActINS1H_6thread4SiLuESI_fSI_fLNS_15FloatRoundStyleE2EEES1M_S1O_JEEENS4_5SM1004TMEM4LOAD26SM100_TMEM_LOAD_32dp32b32xENS4_13SM90_TMA_LOADES1E_NS4_39AutoVectorizingCopyWithAssumedAlignmentILi128EEENS4_14SM90_TMA_STOREES1E_S23_S23_EEEvvEEEEvNT_6ParamsE --------------------------
	.section	.text._ZN7cutlass13device_kernelINS_4gemm6kernel13GemmUniversalIN4cute5tupleIJiiiiEEENS1_10collective13CollectiveMmaINS1_35MainloopSm100TmaUmmaWarpSpecializedILi36ELi2ELi4ENS5_IJNS4_1CILi2EEENSA_ILi1EEESC_EEEEENS5_IJNSA_ILi128EEENSA_ILi64EEESG_EEENS_12float_e4m3_tENS5_IJlSC_lEEESI_SJ_NS4_8TiledMMAINS4_8MMA_AtomIJNS4_10MMA_TraitsINS4_25SM100_MMA_F8F6F4_2x1SM_SSEJSI_SI_fSF_SG_NS4_17integral_constantINS4_4UMMA5MajorELSQ_0EEESR_NSO_INSP_7ScaleInELSS_0EEEST_EEEEEENS4_6LayoutINS5_IJSC_SC_SC_EEENS5_IJNSA_ILi0EEESY_SY_EEEEENS5_IJNS4_10UnderscoreES11_S11_EEEEENS4_18SM100_TMA_2SM_LOADENS4_14ComposedLayoutINS4_7SwizzleILi2ELi4ELi3EEENS4_18smem_ptr_flag_bitsILi8EEENSW_INS5_IJNSA_ILi8EEESG_EEENS5_IJSG_SC_EEEEEEEvNS4_8identityES14_S1E_vS1F_EENS_8epilogue10collective18CollectiveEpilogueINS1H_23Sm100TmaWarpSpecializedILi1ELi1ELi32ELb0ELb0EEEJNS5_IJSG_SG_SG_EEENS5_IJNSW_ISG_SC_EES1N_EEESI_SJ_SI_SJ_NS1H_6fusion15FusionCallbacksIS1L_NS1P_13LinCombEltActINS1H_6thread4SiLuESI_fSI_fLNS_15FloatRoundStyleE2EEES1M_S1O_JEEENS4_5SM1004TMEM4LOAD26SM100_TMEM_LOAD_32dp32b32xENS4_13SM90_TMA_LOADES1E_NS4_39AutoVectorizingCopyWithAssumedAlignmentILi128EEENS4_14SM90_TMA_STOREES1E_S23_S23_EEEvvEEEEvNT_6ParamsE,"ax",@progbits
	.align	128
.text._ZN7cutlass13device_kernelINS_4gemm6kernel13GemmUniversalIN4cute5tupleIJiiiiEEENS1_10collective13CollectiveMmaINS1_35MainloopSm100TmaUmmaWarpSpecializedILi36ELi2ELi4ENS5_IJNS4_1CILi2EEENSA_ILi1EEESC_EEEEENS5_IJNSA_ILi128EEENSA_ILi64EEESG_EEENS_12float_e4m3_tENS5_IJlSC_lEEESI_SJ_NS4_8TiledMMAINS4_8MMA_AtomIJNS4_10MMA_TraitsINS4_25SM100_MMA_F8F6F4_2x1SM_SSEJSI_SI_fSF_SG_NS4_17integral_constantINS4_4UMMA5MajorELSQ_0EEESR_NSO_INSP_7ScaleInELSS_0EEEST_EEEEEENS4_6LayoutINS5_IJSC_SC_SC_EEENS5_IJNSA_ILi0EEESY_SY_EEEEENS5_IJNS4_10UnderscoreES11_S11_EEEEENS4_18SM100_TMA_2SM_LOADENS4_14ComposedLayoutINS4_7SwizzleILi2ELi4ELi3EEENS4_18smem_ptr_flag_bitsILi8EEENSW_INS5_IJNSA_ILi8EEESG_EEENS5_IJSG_SC_EEEEEEEvNS4_8identityES14_S1E_vS1F_EENS_8epilogue10collective18CollectiveEpilogueINS1H_23Sm100TmaWarpSpecializedILi1ELi1ELi32ELb0ELb0EEEJNS5_IJSG_SG_SG_EEENS5_IJNSW_ISG_SC_EES1N_EEESI_SJ_SI_SJ_NS1H_6fusion15FusionCallbacksIS1L_NS1P_13LinCombEltActINS1H_6thread4SiLuESI_fSI_fLNS_15FloatRoundStyleE2EEES1M_S1O_JEEENS4_5SM1004TMEM4LOAD26SM100_TMEM_LOAD_32dp32b32xENS4_13SM90_TMA_LOADES1E_NS4_39AutoVectorizingCopyWithAssumedAlignmentILi128EEENS4_14SM90_TMA_STOREES1E_S23_S23_EEEvvEEEEvNT_6ParamsE:
        .type           _ZN7cutlass13device_kernelINS_4gemm6kernel13GemmUniversalIN4cute5tupleIJiiiiEEENS1_10collective13CollectiveMmaINS1_35MainloopSm100TmaUmmaWarpSpecializedILi36ELi2ELi4ENS5_IJNS4_1CILi2EEENSA_ILi1EEESC_EEEEENS5_IJNSA_ILi128EEENSA_ILi64EEESG_EEENS_12float_e4m3_tENS5_IJlSC_lEEESI_SJ_NS4_8TiledMMAINS4_8MMA_AtomIJNS4_10MMA_TraitsINS4_25SM100_MMA_F8F6F4_2x1SM_SSEJSI_SI_fSF_SG_NS4_17integral_constantINS4_4UMMA5MajorELSQ_0EEESR_NSO_INSP_7ScaleInELSS_0EEEST_EEEEEENS4_6LayoutINS5_IJSC_SC_SC_EEENS5_IJNSA_ILi0EEESY_SY_EEEEENS5_IJNS4_10UnderscoreES11_S11_EEEEENS4_18SM100_TMA_2SM_LOADENS4_14ComposedLayoutINS4_7SwizzleILi2ELi4ELi3EEENS4_18smem_ptr_flag_bitsILi8EEENSW_INS5_IJNSA_ILi8EEESG_EEENS5_IJSG_SC_EEEEEEEvNS4_8identityES14_S1E_vS1F_EENS_8epilogue10collective18CollectiveEpilogueINS1H_23Sm100TmaWarpSpecializedILi1ELi1ELi32ELb0ELb0EEEJNS5_IJSG_SG_SG_EEENS5_IJNSW_ISG_SC_EES1N_EEESI_SJ_SI_SJ_NS1H_6fusion15FusionCallbacksIS1L_NS1P_13LinCombEltActINS1H_6thread4SiLuESI_fSI_fLNS_15FloatRoundStyleE2EEES1M_S1O_JEEENS4_5SM1004TMEM4LOAD26SM100_TMEM_LOAD_32dp32b32xENS4_13SM90_TMA_LOADES1E_NS4_39AutoVectorizingCopyWithAssumedAlignmentILi128EEENS4_14SM90_TMA_STOREES1E_S23_S23_EEEvvEEEEvNT_6ParamsE,@function
        .size           _ZN7cutlass13device_kernelINS_4gemm6kernel13GemmUniversalIN4cute5tupleIJiiiiEEENS1_10collective13CollectiveMmaINS1_35MainloopSm100TmaUmmaWarpSpecializedILi36ELi2ELi4ENS5_IJNS4_1CILi2EEENSA_ILi1EEESC_EEEEENS5_IJNSA_ILi128EEENSA_ILi64EEESG_EEENS_12float_e4m3_tENS5_IJlSC_lEEESI_SJ_NS4_8TiledMMAINS4_8MMA_AtomIJNS4_10MMA_TraitsINS4_25SM100_MMA_F8F6F4_2x1SM_SSEJSI_SI_fSF_SG_NS4_17integral_constantINS4_4UMMA5MajorELSQ_0EEESR_NSO_INSP_7ScaleInELSS_0EEEST_EEEEEENS4_6LayoutINS5_IJSC_SC_SC_EEENS5_IJNSA_ILi0EEESY_SY_EEEEENS5_IJNS4_10UnderscoreES11_S11_EEEEENS4_18SM100_TMA_2SM_LOADENS4_14ComposedLayoutINS4_7SwizzleILi2ELi4ELi3EEENS4_18smem_ptr_flag_bitsILi8EEENSW_INS5_IJNSA_ILi8EEESG_EEENS5_IJSG_SC_EEEEEEEvNS4_8identityES14_S1E_vS1F_EENS_8epilogue10collective18CollectiveEpilogueINS1H_23Sm100TmaWarpSpecializedILi1ELi1ELi32ELb0ELb0EEEJNS5_IJSG_SG_SG_EEENS5_IJNSW_ISG_SC_EES1N_EEESI_SJ_SI_SJ_NS1H_6fusion15FusionCallbacksIS1L_NS1P_13LinCombEltActINS1H_6thread4SiLuESI_fSI_fLNS_15FloatRoundStyleE2EEES1M_S1O_JEEENS4_5SM1004TMEM4LOAD26SM100_TMEM_LOAD_32dp32b32xENS4_13SM90_TMA_LOADES1E_NS4_39AutoVectorizingCopyWithAssumedAlignmentILi128EEENS4_14SM90_TMA_STOREES1E_S23_S23_EEEvvEEEEvNT_6ParamsE,(.L_x_347 - _ZN7cutlass13device_kernelINS_4gemm6kernel13GemmUniversalIN4cute5tupleIJiiiiEEENS1_10collective13CollectiveMmaINS1_35MainloopSm100TmaUmmaWarpSpecializedILi36ELi2ELi4ENS5_IJNS4_1CILi2EEENSA_ILi1EEESC_EEEEENS5_IJNSA_ILi128EEENSA_ILi64EEESG_EEENS_12float_e4m3_tENS5_IJlSC_lEEESI_SJ_NS4_8TiledMMAINS4_8MMA_AtomIJNS4_10MMA_TraitsINS4_25SM100_MMA_F8F6F4_2x1SM_SSEJSI_SI_fSF_SG_NS4_17integral_constantINS4_4UMMA5MajorELSQ_0EEESR_NSO_INSP_7ScaleInELSS_0EEEST_EEEEEENS4_6LayoutINS5_IJSC_SC_SC_EEENS5_IJNSA_ILi0EEESY_SY_EEEEENS5_IJNS4_10UnderscoreES11_S11_EEEEENS4_18SM100_TMA_2SM_LOADENS4_14ComposedLayoutINS4_7SwizzleILi2ELi4ELi3EEENS4_18smem_ptr_flag_bitsILi8EEENSW_INS5_IJNSA_ILi8EEESG_EEENS5_IJSG_SC_EEEEEEEvNS4_8identityES14_S1E_vS1F_EENS_8epilogue10collective18CollectiveEpilogueINS1H_23Sm100TmaWarpSpecializedILi1ELi1ELi32ELb0ELb0EEEJNS5_IJSG_SG_SG_EEENS5_IJNSW_ISG_SC_EES1N_EEESI_SJ_SI_SJ_NS1H_6fusion15FusionCallbacksIS1L_NS1P_13LinCombEltActINS1H_6thread4SiLuESI_fSI_fLNS_15FloatRoundStyleE2EEES1M_S1O_JEEENS4_5SM1004TMEM4LOAD26SM100_TMEM_LOAD_32dp32b32xENS4_13SM90_TMA_LOADES1E_NS4_39AutoVectorizingCopyWithAssumedAlignmentILi128EEENS4_14SM90_TMA_STOREES1E_S23_S23_EEEvvEEEEvNT_6ParamsE)
        .other          _ZN7cutlass13device_kernelINS_4gemm6kernel13GemmUniversalIN4cute5tupleIJiiiiEEENS1_10collective13CollectiveMmaINS1_35MainloopSm100TmaUmmaWarpSpecializedILi36ELi2ELi4ENS5_IJNS4_1CILi2EEENSA_ILi1EEESC_EEEEENS5_IJNSA_ILi128EEENSA_ILi64EEESG_EEENS_12float_e4m3_tENS5_IJlSC_lEEESI_SJ_NS4_8TiledMMAINS4_8MMA_AtomIJNS4_10MMA_TraitsINS4_25SM100_MMA_F8F6F4_2x1SM_SSEJSI_SI_fSF_SG_NS4_17integral_constantINS4_4UMMA5MajorELSQ_0EEESR_NSO_INSP_7ScaleInELSS_0EEEST_EEEEEENS4_6LayoutINS5_IJSC_SC_SC_EEENS5_IJNSA_ILi0EEESY_SY_EEEEENS5_IJNS4_10UnderscoreES11_S11_EEEEENS4_18SM100_TMA_2SM_LOADENS4_14ComposedLayoutINS4_7SwizzleILi2ELi4ELi3EEENS4_18smem_ptr_flag_bitsILi8EEENSW_INS5_IJNSA_ILi8EEESG_EEENS5_IJSG_SC_EEEEEEEvNS4_8identityES14_S1E_vS1F_EENS_8epilogue10collective18CollectiveEpilogueINS1H_23Sm100TmaWarpSpecializedILi1ELi1ELi32ELb0ELb0EEEJNS5_IJSG_SG_SG_EEENS5_IJNSW_ISG_SC_EES1N_EEESI_SJ_SI_SJ_NS1H_6fusion15FusionCallbacksIS1L_NS1P_13LinCombEltActINS1H_6thread4SiLuESI_fSI_fLNS_15FloatRoundStyleE2EEES1M_S1O_JEEENS4_5SM1004TMEM4LOAD26SM100_TMEM_LOAD_32dp32b32xENS4_13SM90_TMA_LOADES1E_NS4_39AutoVectorizingCopyWithAssumedAlignmentILi128EEENS4_14SM90_TMA_STOREES1E_S23_S23_EEEvvEEEEvNT_6ParamsE,@"STO_CUDA_ENTRY STV_DEFAULT"
_ZN7cutlass13device_kernelINS_4gemm6kernel13GemmUniversalIN4cute5tupleIJiiiiEEENS1_10collective13CollectiveMmaINS1_35MainloopSm100TmaUmmaWarpSpecializedILi36ELi2ELi4ENS5_IJNS4_1CILi2EEENSA_ILi1EEESC_EEEEENS5_IJNSA_ILi128EEENSA_ILi64EEESG_EEENS_12float_e4m3_tENS5_IJlSC_lEEESI_SJ_NS4_8TiledMMAINS4_8MMA_AtomIJNS4_10MMA_TraitsINS4_25SM100_MMA_F8F6F4_2x1SM_SSEJSI_SI_fSF_SG_NS4_17integral_constantINS4_4UMMA5MajorELSQ_0EEESR_NSO_INSP_7ScaleInELSS_0EEEST_EEEEEENS4_6LayoutINS5_IJSC_SC_SC_EEENS5_IJNSA_ILi0EEESY_SY_EEEEENS5_IJNS4_10UnderscoreES11_S11_EEEEENS4_18SM100_TMA_2SM_LOADENS4_14ComposedLayoutINS4_7SwizzleILi2ELi4ELi3EEENS4_18smem_ptr_flag_bitsILi8EEENSW_INS5_IJNSA_ILi8EEESG_EEENS5_IJSG_SC_EEEEEEEvNS4_8identityES14_S1E_vS1F_EENS_8epilogue10collective18CollectiveEpilogueINS1H_23Sm100TmaWarpSpecializedILi1ELi1ELi32ELb0ELb0EEEJNS5_IJSG_SG_SG_EEENS5_IJNSW_ISG_SC_EES1N_EEESI_SJ_SI_SJ_NS1H_6fusion15FusionCallbacksIS1L_NS1P_13LinCombEltActINS1H_6thread4SiLuESI_fSI_fLNS_15FloatRoundStyleE2EEES1M_S1O_JEEENS4_5SM1004TMEM4LOAD26SM100_TMEM_LOAD_32dp32b32xENS4_13SM90_TMA_LOADES1E_NS4_39AutoVectorizingCopyWithAssumedAlignmentILi128EEENS4_14SM90_TMA_STOREES1E_S23_S23_EEEvvEEEEvNT_6ParamsE:
[----:B------:R-:W1:Y:S01]  /*0000*/  LDC R1, c[0x0][0x37c] ;  /* 0x0000df00ff017b82 */ /* 0x000e620000000800 */
[----:B------:R-:W2:Y:S01]  /*0010*/  S2R R137, SR_TID.X ;  /* 0x0000000000897919 */ /* 0x000ea20000002100 */
[----:B------:R-:W3:Y:S06]  /*0020*/  LDCU.64 UR8, c[0x0][0x890] ;  /* 0x00011200ff0877ac */ /* 0x000eec0008000a00 */
[----:B------:R-:W4:Y:S01]  /*0030*/  S2UR UR37, SR_CgaCtaId ;  /* 0x00000000002579c3 */ /* 0x000f220000008800 */
[----:B------:R-:W-:Y:S02]  /*0040*/  PRMT R133, RZ, 0x7610, R133 ;  /* 0x00007610ff857816 */ /* 0x000fe40000000085 */
[----:B------:R-:W-:Y:S01]  /*0050*/  ELECT P0, URZ, PT ;  /* 0x0000000000ff782f */ /* 0x000fe20003800000 */
[----:B------:R-:W1:Y:S01]  /*0060*/  LDCU.64 UR40, c[0x0][0x358] ;  /* 0x00006b00ff2877ac */ /* 0x000e620008000a00 */
[----:B---3--:R-:W-:-:S04]  /*0070*/  UISETP.NE.U32.AND UP2, UPT, UR8, URZ, UPT ;  /* 0x000000ff0800728c */ /* 0x008fc8000bf45070 */
[----:B------:R-:W-:Y:S02]  /*0080*/  UISETP.NE.AND.EX UP2, UPT, UR9, URZ, UPT, UP2 ;  /* 0x000000ff0900728c */ /* 0x000fe4000bf45320 */
[----:B----4-:R-:W-:Y:S02]  /*0090*/  ULOP3.LUT UR5, UR37, 0x1, URZ, 0xc0, !UPT ;  /* 0x0000000125057892 */ /* 0x010fe4000f8ec0ff */
[----:B------:R-:W-:Y:S01]  /*00a0*/  ULOP3.LUT UR4, UR37, 0x1, URZ, 0x3c, !UPT ;  /* 0x0000000125047892 */ /* 0x000fe2000f8e3cff */
[----:B--2---:R-:W-:-:S05]  /*00b0*/  SHF.R.U32.HI R140, RZ, 0x5, R137 ;  /* 0x00000005ff8c7819 */ /* 0x004fca0000011689 */
[----:B------:R-:W2:Y:S02]  /*00c0*/  SHFL.IDX PT, R0, R140, RZ, 0x1f ;  /* 0x00001fff8c007589 */ /* 0x000ea400000e0000 */
[----:B--2---:R-:W-:Y:S01]  /*00d0*/  R2UR UR10, R0 ;  /* 0x00000000000a72ca */ /* 0x004fe200000e0000 */
[----:B-1----:R-:W-:Y:S05]  /*00e0*/  BRA.U UP2, `(.L_x_0) ;  /* 0x00000001022c7547 */ /* 0x002fea000b800000 */
[----:B------:R-:W1:Y:S02]  /*00f0*/  LDCU.64 UR6, c[0x0][0x888] ;  /* 0x00011100ff0677ac */ /* 0x000e640008000a00 */
[----:B-1----:R-:W-:-:S04]  /*0100*/  UISETP.NE.U32.AND UP0, UPT, UR6, URZ, UPT ;  /* 0x000000ff0600728c */ /* 0x002fc8000bf05070 */
[----:B------:R-:W-:-:S09]  /*0110*/  UISETP.NE.AND.EX UP0, UPT, UR7, URZ, UPT, UP0 ;  /* 0x000000ff0700728c */ /* 0x000fd2000bf05300 */
[----:B------:R-:W-:Y:S05]  /*0120*/  BRA.U !UP0, `(.L_x_1) ;  /* 0x0000000108107547 */ /* 0x000fea000b800000 */
[----:B------:R-:W1:Y:S02]  /*0130*/  LDC.64 R2, c[0x0][0x888] ;  /* 0x00022200ff027b82 */ /* 0x000e640000000a00 */
[----:B-1----:R1:W5:Y:S01]  /*0140*/  LDG.E R95, desc[UR40][R2.64] ;  /* 0x00000028025f7981 */ /* 0x002362000c1e1900 */
[----:B------:R-:W-:Y:S01]  /*0150*/  HFMA2 R133, -RZ, RZ, 0, 5.9604644775390625e-08 ;  /* 0x00000001ff857431 */ /* 0x000fe200000001ff */
[----:B------:R-:W-:Y:S05]  /*0160*/  BRA `(.L_x_0) ;  /* 0x00000000000c7947 */ /* 0x000fea0003800000 */
.L_x_1:
[----:B------:R-:W1:Y:S01]  /*0170*/  LDCU UR6, c[0x0][0x880] ;  /* 0x00011000ff0677ac */ /* 0x000e620008000800 */
[----:B------:R-:W-:Y:S01]  /*0180*/  HFMA2 R133, -RZ, RZ, 0, 5.9604644775390625e-08 ;  /* 0x00000001ff857431 */ /* 0x000fe200000001ff */
[----:B-1----:R-:W-:-:S07]  /*0190*/  MOV R95, UR6 ;  /* 0x00000006005f7c02 */ /* 0x002fce0008000f00 */
.L_x_0:
[----:B------:R-:W2:Y:S02]  /*01a0*/  LDCU.64 UR6, c[0x0][0x8b0] ;  /* 0x00011600ff0677ac */ /* 0x000ea40008000a00 */
[----:B--2---:R-:W-:-:S04]  /*01b0*/  UISETP.NE.U32.AND UP0, UPT, UR6, URZ, UPT ;  /* 0x000000ff0600728c */ /* 0x004fc8000bf05070 */
[----:B------:R-:W-:-:S09]  /*01c0*/  UISETP.NE.AND.EX UP0, UPT, UR7, URZ, UPT, UP0 ;  /* 0x000000ff0700728c */ /* 0x000fd2000bf05300 */
[----:B------:R-:W-:Y:S05]  /*01d0*/  BRA.U UP0, `(.L_x_2) ;  /* 0x0000000100247547 */ /* 0x000fea000b800000 */
[----:B------:R-:W2:Y:S02]  /*01e0*/  LDCU.64 UR6, c[0x0][0x8a8] ;  /* 0x00011500ff0677ac */ /* 0x000ea40008000a00 */
[----:B--2---:R-:W-:-:S04]  /*01f0*/  UISETP.NE.U32.AND UP0, UPT, UR6, URZ, UPT ;  /* 0x000000ff0600728c */ /* 0x004fc8000bf05070 */
[----:B------:R-:W-:-:S09]  /*0200*/  UISETP.NE.AND.EX UP0, UPT, UR7, URZ, UPT, UP0 ;  /* 0x000000ff0700728c */ /* 0x000fd2000bf05300 */
[----:B------:R-:W-:Y:S05]  /*0210*/  BRA.U !UP0, `(.L_x_3) ;  /* 0x00000001080c7547 */ /* 0x000fea000b800000 */
[----:B-1----:R-:W1:Y:S02]  /*0220*/  LDC.64 R2, c[0x0][0x8a8] ;  /* 0x00022a00ff027b82 */ /* 0x002e640000000a00 */
[----:B-1----:R2:W5:Y:S01]  /*0230*/  LDG.E R75, desc[UR40][R2.64] ;  /* 0x00000028024b7981 */ /* 0x002562000c1e1900 */
[----:B------:R-:W-:Y:S05]  /*0240*/  BRA `(.L_x_2) ;  /* 0x0000000000087947 */ /* 0x000fea0003800000 */
.L_x_3:
[----:B------:R-:W2:Y:S02]  /*0250*/  LDCU UR6, c[0x0][0x8a0] ;  /* 0x00011400ff0677ac */ /* 0x000ea40008000800 */
[----:B--2---:R-:W-:Y:S02]  /*0260*/  MOV R75, UR6 ;  /* 0x00000006004b7c02 */ /* 0x004fe40008000f00 */
.L_x_2:
[----:B------:R-:W-:Y:S01]  /*0270*/  IMAD.U32 R0, RZ, RZ, UR10 ;  /* 0x0000000aff007e24 */ /* 0x000fe2000f8e00ff */
[----:B------:R-:W-:Y:S04]  /*0280*/  BSSY.RECONVERGENT B0, `(.L_x_4) ;  /* 0x000000c000007945 */ /* 0x000fe80003800200 */
[C---:B------:R-:W-:Y:S02]  /*0290*/  ISETP.NE.OR P2, PT, R0.reuse, 0x1, !P0 ;  /* 0x000000010000780c */ /* 0x040fe40004745670 */
[----:B------:R-:W-:-:S11]  /*02a0*/  ISETP.NE.OR P1, PT, R0, 0x3, !P0 ;  /* 0x000000030000780c */ /* 0x000fd60004725670 */
[----:B------:R-:W-:Y:S05]  /*02b0*/  @P2 BRA `(.L_x_5) ;  /* 0x0000000000202947 */ /* 0x000fea0003800000 */
[----:B------:R-:W3:Y:S02]  /*02c0*/  LDCU.64 UR6, c[0x0][0x348] ;  /* 0x00006900ff0677ac */ /* 0x000ee40008000a00 */
[----:B---3--:R-:W-:Y:S02]  /*02d0*/  UIADD3 UR12, UP1, UPT, UR6, 0x80, URZ ;  /* 0x00000080060c7890 */ /* 0x008fe4000ff3e0ff */
[----:B------:R-:W-:Y:S02]  /*02e0*/  UIADD3 UR6, UP0, UPT, UR6, 0x180, URZ ;  /* 0x0000018006067890 */ /* 0x000fe4000ff1e0ff */
[----:B------:R-:W-:Y:S02]  /*02f0*/  UIADD3.X UR13, UPT, UPT, URZ, UR7, URZ, UP1, !UPT ;  /* 0x00000007ff0d7290 */ /* 0x000fe40008ffe4ff */
[----:B------:R-:W-:-:S07]  /*0300*/  UIADD3.X UR7, UPT, UPT, URZ, UR7, URZ, UP0, !UPT ;  /* 0x00000007ff077290 */ /* 0x000fce00087fe4ff */
[----:B------:R3:W-:Y:S02]  /*0310*/  UTMACCTL.PF [UR12] ;  /* 0x000000000c0079b9 */ /* 0x0007e40008040000 */
[----:B------:R3:W-:Y:S02]  /*0320*/  UTMACCTL.PF [UR6] ;  /* 0x00000000060079b9 */ /* 0x0007e40008040000 */
[----:B---3--:R-:W-:Y:S01]  /*0330*/  NOP ;  /* 0x0000000000007918 */ /* 0x008fe20000000000 */
.L_x_5:
[----:B------:R-:W-:Y:S05]  /*0340*/  BSYNC.RECONVERGENT B0 ;  /* 0x0000000000007941 */ /* 0x000fea0003800200 */
.L_x_4:
[----:B------:R-:W-:Y:S04]  /*0350*/  BSSY.RECONVERGENT B0, `(.L_x_6) ;  /* 0x000000a000007945 */ /* 0x000fe80003800200 */
        /* <DEDUP_REMOVED lines=9> */
.L_x_7:
[----:B------:R-:W-:Y:S05]  /*03f0*/  BSYNC.RECONVERGENT B0 ;  /* 0x0000000000007941 */ /* 0x000fea0003800200 */
.L_x_6:
[----:B------:R-:W3:Y:S01]  /*0400*/  LDCU.64 UR6, c[0x0][0x888] ;  /* 0x00011100ff0677ac */ /* 0x000ee20008000a00 */
[----:B------:R-:W-:Y:S02]  /*0410*/  UISETP.EQ.U32.AND UP1, UPT, UR8, URZ, UPT ;  /* 0x000000ff0800728c */ /* 0x000fe4000bf22070 */
[----:B------:R-:W-:Y:S02]  /*0420*/  UPLOP3.LUT UP5, UPT, UPT, UPT, UPT, 0x40, 0x4 ;  /* 0x000000000004789c */ /* 0x000fe40003fae870 */
[----:B---3--:R-:W-:-:S04]  /*0430*/  UISETP.NE.U32.AND UP0, UPT, UR6, URZ, UPT ;  /* 0x000000ff0600728c */ /* 0x008fc8000bf05070 */
[----:B------:R-:W-:-:S04]  /*0440*/  UISETP.NE.AND.EX UP0, UPT, UR7, URZ, UPT, UP0 ;  /* 0x000000ff0700728c */ /* 0x000fc8000bf05300 */
[----:B------:R-:W-:-:S04]  /*0450*/  UISETP.EQ.OR.EX UP3, UPT, UR9, URZ, !UP0, UP1 ;  /* 0x000000ff0900728c */ /* 0x000fc8000c762710 */
[----:B------:R-:W-:-:S05]  /*0460*/  UP2UR UR44, UPR, URZ, 0x8 ;  /* 0x00000008ff2c7883 */ /* 0x000fca0008000000 */
[----:B------:R-:W-:Y:S07]  /*0470*/  BRA.U !UP3, `(.L_x_8) ;  /* 0x000000010b147547 */ /* 0x000fee000b800000 */
[----:B------:R-:W-:Y:S01]  /*0480*/  PLOP3.LUT P2, PT, PT, PT, UP2, 0x80, 0x8 ;  /* 0x000000000008781c */ /* 0x000fe20003f4f028 */
[----:B------:R-:W-:-:S12]  /*0490*/  UPLOP3.LUT UP5, UPT, UPT, UPT, UP0, 0x40, 0x4 ;  /* 0x000000000004789c */ /* 0x000fd80003fae800 */
[----:B-----5:R-:W-:-:S13]  /*04a0*/  @!P2 FSETP.EQ.AND P1, PT, R95, RZ, PT ;  /* 0x000000ff5f00a20b */ /* 0x020fda0003f22000 */
[----:B------:R-:W-:Y:S01]  /*04b0*/  @!P2 VOTEU.ANY UP1, P1 ;  /* 0x0000000000ffa886 */ /* 0x000fe20000820100 */
[----:B------:R-:W-:-:S11]  /*04c0*/  @!UP2 UPLOP3.LUT UP5, UPT, UPT, UPT, UP1, 0x80, 0x8 ;  /* 0x000000000008a89c */ /* 0x000fd60003faf010 */
.L_x_8:
[----:B------:R-:W3:Y:S01]  /*04d0*/  SHFL.IDX PT, R0, R140, RZ, 0x1f ;  /* 0x00001fff8c007589 */ /* 0x000ee200000e0000 */
[----:B------:R-:W-:-:S04]  /*04e0*/  UISETP.NE.AND UP1, UPT, UR10, 0x2, UPT ;  /* 0x000000020a00788c */ /* 0x000fc8000bf25270 */
[----:B------:R-:W-:Y:S02]  /*04f0*/  UISETP.EQ.AND UP2, UPT, UR5, URZ, !UP1 ;  /* 0x000000ff0500728c */ /* 0x000fe4000cf42270 */
[----:B------:R-:W-:-:S04]  /*0500*/  USEL UR7, URZ, 0x1, UP1 ;  /* 0x00000001ff077887 */ /* 0x000fc80008800000 */
[----:B------:R-:W-:Y:S02]  /*0510*/  PLOP3.LUT P5, PT, P0, PT, UP2, 0x80, 0x8 ;  /* 0x000000000008781c */ /* 0x000fe400007af028 */
[----:B---3--:R-:W-:-:S13]  /*0520*/  ISETP.NE.AND P1, PT, R0, RZ, PT ;  /* 0x000000ff0000720c */ /* 0x008fda0003f25270 */
[----:B------:R-:W-:Y:S05]  /*0530*/  @P1 BRA `(.L_x_9) ;  /* 0x0000000400501947 */ /* 0x000fea0003800000 */
[----:B------:R-:W-:Y:S01]  /*0540*/  ELECT P1, URZ, PT ;  /* 0x0000000000ff782f */ /* 0x000fe20003820000 */
[----:B------:R-:W-:-:S12]  /*0550*/  BSSY.RECONVERGENT B0, `(.L_x_9) ;  /* 0x0000052000007945 */ /* 0x000fd80003800200 */
[----:B------:R-:W-:Y:S05]  /*0560*/  @!P1 BRA `(.L_x_10) ;  /* 0x0000000400409947 */ /* 0x000fea0003800000 */
[----:B------:R-:W-:Y:S01]  /*0570*/  UMOV UR8, 0x400 ;  /* 0x0000040000087882 */ /* 0x000fe20000000000 */
[----:B------:R-:W-:Y:S01]  /*0580*/  UMOV UR6, 0x1 ;  /* 0x0000000100067882 */ /* 0x000fe20000000000 */
[----:B------:R-:W-:Y:S02]  /*0590*/  ULEA UR8, UR37, UR8, 0x18 ;  /* 0x0000000825087291 */ /* 0x000fe4000f8ec0ff */
[----:B------:R-:W-:-:S04]  /*05a0*/  UIADD3 UR12, UPT, UPT, -UR6, 0x100000, URZ ;  /* 0x00100000060c7890 */ /* 0x000fc8000fffe1ff */
[----:B------:R-:W-:Y:S02]  /*05b0*/  USHF.L.U32 UR13, UR12, 0xb, URZ ;  /* 0x0000000b0c0d7899 */ /* 0x000fe400080006ff */
[----:B------:R-:W-:Y:S01]  /*05c0*/  USHF.L.U32 UR12, UR12, 0x1, URZ ;  /* 0x000000010c0c7899 */ /* 0x000fe200080006ff */
[----:B------:R-:W3:Y:S11]  /*05d0*/  FENCE.VIEW.ASYNC.S ;  /* 0x00000000000073c6 */ /* 0x000ef60000000000 */
[----:B---3--:R3:W4:Y:S01]  /*05e0*/  SYNCS.EXCH.64 URZ, [UR8], UR12 ;  /* 0x0000000c08ff75b2 */ /* 0x0087220008000100 */
[----:B------:R3:W1:Y:S01]  /*05f0*/  SYNCS.EXCH.64 URZ, [UR8+0x120], UR12 ;  /* 0x0001200c08ff75b2 */ /* 0x0006620008000100 */
        /* <DEDUP_REMOVED lines=69> */
[----:B------:R3:W1:Y:S02]  /*0a50*/  SYNCS.EXCH.64 URZ, [UR8+0x238], UR12 ;  /* 0x0002380c08ff75b2 */ /* 0x0006640008000100 */
[----:B---34-:R-:W-:Y:S01]  /*0a60*/  NOP ;  /* 0x0000000000007918 */ /* 0x018fe20000000000 */
.L_x_10:
[----:B------:R-:W-:Y:S05]  /*0a70*/  BSYNC.RECONVERGENT B0 ;  /* 0x0000000000007941 */ /* 0x000fea0003800200 */
.L_x_9:
[----:B------:R-:W3:Y:S01]  /*0a80*/  SHFL.IDX PT, R0, R140, RZ, 0x1f ;  /* 0x00001fff8c007589 */ /* 0x000ee200000e0000 */
[----:B------:R-:W-:Y:S01]  /*0a90*/  NOP ;  /* 0x0000000000007918 */ /* 0x000fe20000000000 */
[----:B---3--:R-:W-:-:S13]  /*0aa0*/  ISETP.NE.AND P1, PT, R0, 0x1, PT ;  /* 0x000000010000780c */ /* 0x008fda0003f25270 */
[----:B------:R-:W-:Y:S05]  /*0ab0*/  @P1 BRA `(.L_x_11) ;  /* 0x00000000003c1947 */ /* 0x000fea0003800000 */
[----:B------:R-:W-:Y:S01]  /*0ac0*/  UMOV UR9, 0x400 ;  /* 0x0000040000097882 */ /* 0x000fe20000000000 */
[----:B------:R-:W-:Y:S01]  /*0ad0*/  UMOV UR8, 0x20 ;  /* 0x0000002000087882 */ /* 0x000fe20000000000 */
[----:B------:R-:W-:Y:S01]  /*0ae0*/  UMOV UR6, 0x80 ;  /* 0x0000008000067882 */ /* 0x000fe20000000000 */
[----:B------:R-:W-:Y:S02]  /*0af0*/  ULEA UR9, UR37, UR9, 0x18 ;  /* 0x0000000925097291 */ /* 0x000fe4000f8ec0ff */
[----:B------:R-:W-:-:S04]  /*0b00*/  UIADD3 UR12, UPT, UPT, -UR8, 0x100000, URZ ;  /* 0x00100000080c7890 */ /* 0x000fc8000fffe1ff */
[----:B------:R-:W-:Y:S02]  /*0b10*/  USHF.L.U32 UR13, UR12, 0xb, URZ ;  /* 0x0000000b0c0d7899 */ /* 0x000fe400080006ff */
[----:B------:R-:W-:Y:S02]  /*0b20*/  USHF.L.U32 UR12, UR12, 0x1, URZ ;  /* 0x000000010c0c7899 */ /* 0x000fe400080006ff */
[----:B------:R-:W-:-:S04]  /*0b30*/  UIADD3 UR14, UPT, UPT, -UR6, 0x100000, URZ ;  /* 0x00100000060e7890 */ /* 0x000fc8000fffe1ff */
[----:B------:R-:W-:Y:S02]  /*0b40*/  USHF.L.U32 UR15, UR14, 0xb, URZ ;  /* 0x0000000b0e0f7899 */ /* 0x000fe400080006ff */
[----:B------:R-:W-:Y:S01]  /*0b50*/  USHF.L.U32 UR14, UR14, 0x1, URZ ;  /* 0x000000010e0e7899 */ /* 0x000fe200080006ff */
[----:B------:R-:W-:Y:S01]  /*0b60*/  ELECT P1, URZ, PT ;  /* 0x0000000000ff782f */ /* 0x000fe20003820000 */
[----:B------:R-:W3:Y:S02]  /*0b70*/  FENCE.VIEW.ASYNC.S ;  /* 0x00000000000073c6 */ /* 0x000ee40000000000 */
[----:B---3--:R3:W4:Y:S08]  /*0b80*/  SYNCS.EXCH.64 URZ, [UR9+0x240], UR12 ;  /* 0x0002400c09ff75b2 */ /* 0x0087300008000100 */
[----:B------:R3:W1:Y:S01]  /*0b90*/  SYNCS.EXCH.64 URZ, [UR9+0x248], UR14 ;  /* 0x0002480e09ff75b2 */ /* 0x0006620008000100 */
[----:B------:R-:W-:Y:S01]  /*0ba0*/  NOP ;  /* 0x0000000000007918 */ /* 0x000fe20000000000 */
.L_x_11:
[----:B------:R-:W2:Y:S01]  /*0bb0*/  SHFL.IDX PT, R0, R140, RZ, 0x1f ;  /* 0x00001fff8c007589 */ /* 0x000ea200000e0000 */
[----:B------:R-:W-:Y:S01]  /*0bc0*/  NOP ;  /* 0x0000000000007918 */ /* 0x000fe20000000000 */
[----:B--2---:R-:W-:-:S13]  /*0bd0*/  ISETP.NE.AND P1, PT, R0, 0x3, PT ;  /* 0x000000030000780c */ /* 0x004fda0003f25270 */
[----:B------:R-:W-:Y:S05]  /*0be0*/  @P1 BRA `(.L_x_12) ;  /* 0x00000000002c1947 */ /* 0x000fea0003800000 */
[----:B------:R-:W-:Y:S01]  /*0bf0*/  UMOV UR8, 0x400 ;  /* 0x0000040000087882 */ /* 0x000fe20000000000 */
[----:B------:R-:W-:Y:S01]  /*0c00*/  UMOV UR6, 0x20 ;  /* 0x0000002000067882 */ /* 0x000fe20000000000 */
[----:B------:R-:W-:Y:S02]  /*0c10*/  ULEA UR8, UR37, UR8, 0x18 ;  /* 0x0000000825087291 */ /* 0x000fe4000f8ec0ff */
[----:B---3--:R-:W-:-:S04]  /*0c20*/  UIADD3 UR12, UPT, UPT, -UR6, 0x100000, URZ ;  /* 0x00100000060c7890 */ /* 0x008fc8000fffe1ff */
[----:B------:R-:W-:Y:S02]  /*0c30*/  USHF.L.U32 UR13, UR12, 0xb, URZ ;  /* 0x0000000b0c0d7899 */ /* 0x000fe400080006ff */
[----:B------:R-:W-:Y:S01]  /*0c40*/  USHF.L.U32 UR12, UR12, 0x1, URZ ;  /* 0x000000010c0c7899 */ /* 0x000fe200080006ff */
[----:B------:R-:W-:Y:S01]  /*0c50*/  ELECT P1, URZ, PT ;  /* 0x0000000000ff782f */ /* 0x000fe20003820000 */
[----:B------:R-:W2:Y:S10]  /*0c60*/  FENCE.VIEW.ASYNC.S ;  /* 0x00000000000073c6 */ /* 0x000eb40000000000 */
[----:B--2---:R2:W3:Y:S01]  /*0c70*/  SYNCS.EXCH.64 URZ, [UR8+0x250], UR12 ;  /* 0x0002500c08ff75b2 */ /* 0x0044e20008000100 */
[----:B------:R2:W1:Y:S01]  /*0c80*/  SYNCS.EXCH.64 URZ, [UR8+0x258], UR12 ;  /* 0x0002580c08ff75b2 */ /* 0x0004620008000100 */
[----:B------:R-:W-:Y:S01]  /*0c90*/  NOP ;  /* 0x0000000000007918 */ /* 0x000fe20000000000 */
.L_x_12:
[----:B------:R-:W4:Y:S01]  /*0ca0*/  SHFL.IDX PT, R0, R140, RZ, 0x1f ;  /* 0x00001fff8c007589 */ /* 0x000f2200000e0000 */
[----:B------:R-:W-:Y:S01]  /*0cb0*/  NOP ;  /* 0x0000000000007918 */ /* 0x000fe20000000000 */
[----:B----4-:R-:W-:-:S13]  /*0cc0*/  ISETP.NE.AND P1, PT, R0, 0x4, PT ;  /* 0x000000040000780c */ /* 0x010fda0003f25270 */
[----:B------:R-:W-:Y:S05]  /*0cd0*/  @P1 BRA `(.L_x_13) ;  /* 0x0000000000481947 */ /* 0x000fea0003800000 */
[----:B---3--:R-:W-:Y:S01]  /*0ce0*/  UMOV UR9, 0x1a0 ;  /* 0x000001a000097882 */ /* 0x008fe20000000000 */
[----:B--2---:R-:W-:Y:S01]  /*0cf0*/  UMOV UR8, 0x400 ;  /* 0x0000040000087882 */ /* 0x004fe20000000000 */
[----:B------:R-:W-:Y:S01]  /*0d00*/  USEL UR9, UR9, 0x1e0, UP5 ;  /* 0x000001e009097887 */ /* 0x000fe2000a800000 */
        /* <DEDUP_REMOVED lines=9> */
[----:B------:R-:W2:Y:S02]  /*0da0*/  FENCE.VIEW.ASYNC.S ;  /* 0x00000000000073c6 */ /* 0x000ea40000000000 */
[----:B--2---:R4:W2:Y:S08]  /*0db0*/  SYNCS.EXCH.64 URZ, [UR8+0x260], UR12 ;  /* 0x0002600c08ff75b2 */ /* 0x0048b00008000100 */
[----:B------:R4:W3:Y:S01]  /*0dc0*/  SYNCS.EXCH.64 URZ, [UR8+0x270], UR14 ;  /* 0x0002700e08ff75b2 */ /* 0x0008e20008000100 */
[----:B------:R4:W1:Y:S01]  /*0dd0*/  SYNCS.EXCH.64 URZ, [UR8+0x268], UR12 ;  /* 0x0002680c08ff75b2 */ /* 0x0008620008000100 */
[----:B------:R4:W1:Y:S02]  /*0de0*/  SYNCS.EXCH.64 URZ, [UR8+0x278], UR14 ;  /* 0x0002780e08ff75b2 */ /* 0x0008640008000100 */
[----:B----4-:R-:W-:Y:S01]  /*0df0*/  NOP ;  /* 0x0000000000007918 */ /* 0x010fe20000000000 */
.L_x_13:
[----:B------:R-:W4:Y:S01]  /*0e00*/  SHFL.IDX PT, R0, R140, RZ, 0x1f ;  /* 0x00001fff8c007589 */ /* 0x000f2200000e0000 */
[----:B------:R-:W-:Y:S01]  /*0e10*/  NOP ;  /* 0x0000000000007918 */ /* 0x000fe20000000000 */
[----:B----4-:R-:W-:-:S13]  /*0e20*/  ISETP.NE.AND P1, PT, R0, 0x5, PT ;  /* 0x000000050000780c */ /* 0x010fda0003f25270 */
[----:B------:R-:W-:Y:S05]  /*0e30*/  @P1 BRA `(.L_x_14) ;  /* 0x0000000000541947 */ /* 0x000fea0003800000 */
[----:B---3--:R-:W-:Y:S01]  /*0e40*/  UMOV UR9, 0x400 ;  /* 0x0000040000097882 */ /* 0x008fe20000000000 */
[----:B--2---:R-:W-:Y:S01]  /*0e50*/  UMOV UR8, 0x1 ;  /* 0x0000000100087882 */ /* 0x004fe20000000000 */
        /* <DEDUP_REMOVED lines=13> */
[----:B------:R4:W1:Y:S01]  /*0f30*/  SYNCS.EXCH.64 URZ, [UR9+0x2a8], UR14 ;  /* 0x0002a80e09ff75b2 */ /* 0x0008620008000100 */
[----:B------:R4:W1:Y:S01]  /*0f40*/  SYNCS.EXCH.64 URZ, [UR9+0x290], UR12 ;  /* 0x0002900c09ff75b2 */ /* 0x0008620008000100 */
[----:B------:R4:W1:Y:S01]  /*0f50*/  SYNCS.EXCH.64 URZ, [UR9+0x2b0], UR14 ;  /* 0x0002b00e09ff75b2 */ /* 0x0008620008000100 */
[----:B------:R4:W1:Y:S01]  /*0f60*/  SYNCS.EXCH.64 URZ, [UR9+0x298], UR12 ;  /* 0x0002980c09ff75b2 */ /* 0x0008620008000100 */
[----:B------:R4:W1:Y:S02]  /*0f70*/  SYNCS.EXCH.64 URZ, [UR9+0x2b8], UR14 ;  /* 0x0002b80e09ff75b2 */ /* 0x0008640008000100 */
[----:B----4-:R-:W-:Y:S01]  /*0f80*/  NOP ;  /* 0x0000000000007918 */ /* 0x010fe20000000000 */
.L_x_14:
[----:B------:R-:W4:Y:S01]  /*0f90*/  SHFL.IDX PT, R0, R140, RZ, 0x1f ;  /* 0x00001fff8c007589 */ /* 0x000f2200000e0000 */
[----:B------:R-:W-:Y:S01]  /*0fa0*/  ISETP.NE.OR P0, PT, RZ, UR10, !P0 ;  /* 0x0000000aff007c0c */ /* 0x000fe2000c705670 */
[----:B------:R-:W-:Y:S01]  /*0fb0*/  NOP ;  /* 0x0000000000007918 */ /* 0x000fe20000000000 */
[----:B----4-:R-:W-:-:S13]  /*0fc0*/  ISETP.NE.AND P1, PT, R0, 0x3, PT ;  /* 0x000000030000780c */ /* 0x010fda0003f25270 */
[----:B------:R-:W-:Y:S05]  /*0fd0*/  @P1 BRA `(.L_x_15) ;  /* 0x0000000000341947 */ /* 0x000fea0003800000 */
[----:B--2---:R-:W-:Y:S01]  /*0fe0*/  UMOV UR8, 0x400 ;  /* 0x0000040000087882 */ /* 0x004fe20000000000 */
[----:B------:R-:W-:Y:S01]  /*0ff0*/  UMOV UR6, 0x20 ;  /* 0x0000002000067882 */ /* 0x000fe20000000000 */
[----:B------:R-:W-:Y:S02]  /*1000*/  ULEA UR8, UR37, UR8, 0x18 ;  /* 0x0000000825087291 */ /* 0x000fe4000f8ec0ff */
[----:B---3--:R-:W-:-:S04]  /*1010*/  UIADD3 UR12, UPT, UPT, -UR6, 0x100000, URZ ;  /* 0x00100000060c7890 */ /* 0x008fc8000fffe1ff */
[----:B------:R-:W-:Y:S02]  /*1020*/  USHF.L.U32 UR13, UR12, 0xb, URZ ;  /* 0x0000000b0c0d7899 */ /* 0x000fe400080006ff */
[----:B------:R-:W-:Y:S01]  /*1030*/  USHF.L.U32 UR12, UR12, 0x1, URZ ;  /* 0x000000010c0c7899 */ /* 0x000fe200080006ff */
[----:B------:R-:W-:Y:S01]  /*1040*/  ELECT P1, URZ, PT ;  /* 0x0000000000ff782f */ /* 0x000fe20003820000 */
[----:B------:R-:W2:Y:S10]  /*1050*/  FENCE.VIEW.ASYNC.S ;  /* 0x00000000000073c6 */ /* 0x000eb40000000000 */
[----:B--2---:R4:W2:Y:S01]  /*1060*/  SYNCS.EXCH.64 URZ, [UR8+0x2c0], UR12 ;  /* 0x0002c00c08ff75b2 */ /* 0x0048a20008000100 */
[----:B------:R4:W3:Y:S01]  /*1070*/  SYNCS.EXCH.64 URZ, [UR8+0x2d0], UR12 ;  /* 0x0002d00c08ff75b2 */ /* 0x0008e20008000100 */
[----:B------:R4:W1:Y:S01]  /*1080*/  SYNCS.EXCH.64 URZ, [UR8+0x2c8], UR12 ;  /* 0x0002c80c08ff75b2 */ /* 0x0008620008000100 */
[----:B------:R4:W1:Y:S02]  /*1090*/  SYNCS.EXCH.64 URZ, [UR8+0x2d8], UR12 ;  /* 0x0002d80c08ff75b2 */ /* 0x0008640008000100 */
[----:B----4-:R-:W-:Y:S01]  /*10a0*/  NOP ;  /* 0x0000000000007918 */ /* 0x010fe20000000000 */
.L_x_15:
[----:B------:R-:W-:Y:S01]  /*10b0*/  VOTEU.ALL UP1, P0 ;  /* 0x0000000000ff7886 */ /* 0x000fe20000020000 */
[----:B--2---:R-:W2:Y:S01]  /*10c0*/  LDCU UR8, c[0x0][0x36c] ;  /* 0x00006d80ff0877ac */ /* 0x004ea20008000800 */
[----:B------:R-:W-:Y:S01]  /*10d0*/  NOP ;  /* 0x0000000000007918 */ /* 0x000fe20000000000 */
[----:B------:R-:W-:Y:S01]  /*10e0*/  LOP3.LUT R10, R137, 0x1f, RZ, 0xc0, !PT ;  /* 0x0000001f890a7812 */ /* 0x000fe200078ec0ff */
[----:B---3--:R-:W-:Y:S01]  /*10f0*/  UMOV UR12, 0x20 ;  /* 0x00000020000c7882 */ /* 0x008fe20000000000 */
[----:B------:R-:W-:Y:S01]  /*1100*/  @!UP1 UMOV UR6, 0x400 ;  /* 0x0000040000069882 */ /* 0x000fe20000000000 */
[----:B------:R-:W-:-:S04]  /*1110*/  @!UP1 UIADD3 UR12, UPT, UPT, -UR12, 0x100000, URZ ;  /* 0x001000000c0c9890 */ /* 0x000fc8000fffe1ff */
[----:B------:R-:W-:Y:S02]  /*1120*/  @!UP1 USHF.L.U32 UR13, UR12, 0xb, URZ ;  /* 0x0000000b0c0d9899 */ /* 0x000fe400080006ff */
[----:B------:R-:W-:Y:S02]  /*1130*/  @!UP1 USHF.L.U32 UR12, UR12, 0x1, URZ ;  /* 0x000000010c0c9899 */ /* 0x000fe400080006ff */
[----:B------:R-:W-:Y:S01]  /*1140*/  @!UP1 ULEA UR6, UR37, UR6, 0x18 ;  /* 0x0000000625069291 */ /* 0x000fe2000f8ec0ff */
[----:B------:R-:W-:Y:S01]  /*1150*/  VOTEU.ALL UP1, P0 ;  /* 0x0000000000ff7886 */ /* 0x000fe20000020000 */
[----:B------:R-:W-:Y:S01]  /*1160*/  UISETP.NE.AND UP4, UPT, UR10, URZ, UPT ;  /* 0x000000ff0a00728c */ /* 0x000fe2000bf85270 */
[----:B------:R-:W3:Y:S09]  /*1170*/  FENCE.VIEW.ASYNC.S ;  /* 0x00000000000073c6 */ /* 0x000ef20000000000 */
[----:B---3--:R3:W4:Y:S01]  /*1180*/  @!UP1 SYNCS.EXCH.64 URZ, [UR6+0x2e0], UR12 ;  /* 0x0002e00c06ff95b2 */ /* 0x0087220008000100 */
[----:B--2---:R-:W-:-:S09]  /*1190*/  UISETP.EQ.U32.AND UP1, UPT, UR8, 0x1, UPT ;  /* 0x000000010800788c */ /* 0x004fd2000bf22070 */
[----:B------:R-:W-:Y:S05]  /*11a0*/  BRA.U !UP1, `(.L_x_16) ;  /* 0x0000000109087547 */ /* 0x000fea000b800000 */
[----:B-1--4-:R-:W-:Y:S01]  /*11b0*/  UCGABAR_ARV ;  /* 0x00000000000079c7 */ /* 0x012fe20008000000 */
[----:B------:R-:W-:Y:S05]  /*11c0*/  BRA `(.L_x_17) ;  /* 0x0000000000047947 */ /* 0x000fea0003800000 */
.L_x_16:
[----:B-1--4-:R-:W-:Y:S01]  /*11d0*/  NOP ;  /* 0x0000000000007918 */ /* 0x012fe20000000000 */
.L_x_17:
[----:B------:R-:W1:Y:S01]  /*11e0*/  S2R R132, SR_CTAID.Y ;  /* 0x0000000000847919 */ /* 0x000e620000002600 */
[----:B------:R-:W-:-:S05]  /*11f0*/  CS2R.32 R131, SR_CgaSize ;  /* 0x0000000000837805 */ /* 0x000fca0000008a00 */
[----:B------:R-:W-:-:S05]  /*1200*/  IMAD R131, R131, -0xa0, RZ ;  /* 0xffffff6083837824 */ /* 0x000fca00078e02ff */
[----:B---3--:R-:W-:-:S14]  /*1210*/  R2UR UR6, R131 ;  /* 0x00000000830672ca */ /* 0x008fdc00000e0000 */
[----:B------:R-:W2:Y:S01]  /*1220*/  LDCU UR6, c[0x0][UR6+0x2b4] ;  /* 0x00005680060677ac */ /* 0x000ea20008000800 */
[----:B------:R-:W-:-:S05]  /*1230*/  CS2R.32 R0, SR_CgaSize ;  /* 0x0000000000007805 */ /* 0x000fca0000008a00 */
[----:B------:R-:W-:-:S06]  /*1240*/  IMAD R0, R0, -0xa0, RZ ;  /* 0xffffff6000007824 */ /* 0x000fcc00078e02ff */
[----:B------:R-:W3:Y:S01]  /*1250*/  LDC R0, c[0x0][R0+0x2a4] ;  /* 0x0000a90000007b82 */ /* 0x000ee20000000800 */
[----:B------:R-:W-:Y:S01]  /*1260*/  PRMT R8, RZ, 0x7610, R8 ;  /* 0x00007610ff087816 */ /* 0x000fe20000000008 */
[----:B------:R-:W4:Y:S01]  /*1270*/  S2R R9, SR_CTAID.X ;  /* 0x0000000000097919 */ /* 0x000f220000002500 */
[----:B------:R-:W-:-:S05]  /*1280*/  CS2R.32 R131, SR_CgaSize ;  /* 0x0000000000837805 */ /* 0x000fca0000008a00 */
[----:B------:R-:W-:-:S05]  /*1290*/  IMAD R131, R131, -0xa0, RZ ;  /* 0xffffff6083837824 */ /* 0x000fca00078e02ff */
[----:B------:R-:W-:-:S14]  /*12a0*/  R2UR UR8, R131 ;  /* 0x00000000830872ca */ /* 0x000fdc00000e0000 */
[----:B------:R-:W3:Y:S01]  /*12b0*/  LDCU UR8, c[0x0][UR8+0x2b0] ;  /* 0x00005600080877ac */ /* 0x000ee20008000800 */
[----:B------:R-:W-:Y:S01]  /*12c0*/  UISETP.NE.AND UP2, UPT, UR10, 0x2, UPT ;  /* 0x000000020a00788c */ /* 0x000fe2000bf45270 */
[----:B------:R-:W2:Y:S01]  /*12d0*/  LDC R11, c[0x0][0xb24] ;  /* 0x0002c900ff0b7b82 */ /* 0x000ea20000000800 */
[----:B------:R-:W-:-:S05]  /*12e0*/  CS2R.32 R2, SR_CgaSize ;  /* 0x0000000000027805 */ /* 0x000fca0000008a00 */
[----:B------:R-:W-:-:S06]  /*12f0*/  IMAD R2, R2, -0xa0, RZ ;  /* 0xffffff6002027824 */ /* 0x000fcc00078e02ff */
[----:B------:R-:W3:Y:S08]  /*1300*/  LDC R2, c[0x0][R2+0x2a0] ;  /* 0x0000a80002027b82 */ /* 0x000ef00000000800 */
[----:B------:R-:W3:Y:S01]  /*1310*/  LDC R65, c[0x0][0xb24] ;  /* 0x0002c900ff417b82 */ /* 0x000ee20000000800 */
[----:B-1----:R-:W-:-:S07]  /*1320*/  I2FP.F32.U32 R119, R132 ;  /* 0x0000008400777245 */ /* 0x002fce0000201000 */
[----:B------:R-:W1:Y:S01]  /*1330*/  S2UR UR36, SR_CTAID.Z ;  /* 0x00000000002479c3 */ /* 0x000e620000002700 */
[----:B--2---:R-:W-:Y:S01]  /*1340*/  ISETP.GE.AND P0, PT, R11, 0x1, PT ;  /* 0x000000010b00780c */ /* 0x004fe20003f06270 */
[----:B----4-:R-:W-:Y:S01]  /*1350*/  IMAD.MOV.U32 R131, RZ, RZ, R9 ;  /* 0x000000ffff837224 */ /* 0x010fe200078e0009 */
[----:B------:R-:W-:Y:S01]  /*1360*/  I2FP.F32.U32 R130, R9 ;  /* 0x0000000900827245 */ /* 0x000fe20000201000 */
[----:B------:R-:W-:Y:S01]  /*1370*/  FMUL R119, R119, UR6 ;  /* 0x0000000677777c20 */ /* 0x000fe20008400000 */
[----:B------:R-:W2:Y:S03]  /*1380*/  LDCU UR6, c[0x0][0xb30] ;  /* 0x00016600ff0677ac */ /* 0x000ea60008000800 */
[----:B---3--:R-:W-:Y:S02]  /*1390*/  FMUL R130, R130, UR8 ;  /* 0x0000000882827c20 */ /* 0x008fe40008400000 */
[----:B------:R-:W3:Y:S08]  /*13a0*/  F2I.U32.TRUNC.NTZ R119, R119 ;  /* 0x0000007700777305 */ /* 0x000ef0000020f000 */
[----:B------:R-:W4:Y:S01]  /*13b0*/  F2I.U32.TRUNC.NTZ R130, R130 ;  /* 0x0000008200827305 */ /* 0x000f22000020f000 */
[----:B--2---:R-:W-:Y:S01]  /*13c0*/  UISETP.NE.AND UP3, UPT, UR6, 0x1, UPT ;  /* 0x000000010600788c */ /* 0x004fe2000bf65270 */
[----:B---3--:R-:W-:-:S05]  /*13d0*/  IADD3 R119, PT, PT, -R119, RZ, RZ ;  /* 0x000000ff77777210 */ /* 0x008fca0007ffe1ff */
[----:B------:R-:W-:Y:S01]  /*13e0*/  IMAD R119, R0, R119, R132 ;  /* 0x0000007700777224 */ /* 0x000fe200078e0284 */
[----:B------:R-:W-:Y:S01]  /*13f0*/  PRMT R0, RZ, 0x7610, R0 ;  /* 0x00007610ff007816 */ /* 0x000fe20000000000 */
[----:B----4-:R-:W-:-:S04]  /*1400*/  IMAD.MOV R130, RZ, RZ, -R130 ;  /* 0x000000ffff827224 */ /* 0x010fc800078e0a82 */
[----:B------:R-:W-:Y:S01]  /*1410*/  IMAD R130, R2, R130, R9 ;  /* 0x0000008202827224 */ /* 0x000fe200078e0209 */
[----:B-1----:R-:W-:Y:S06]  /*1420*/  BRA.U UP4, `(.L_x_18) ;  /* 0x0000000104247547 */ /* 0x002fec000b800000 */
[----:B------:R-:W-:Y:S01]  /*1430*/  ISETP.NE.AND P1, PT, R119, RZ, PT ;  /* 0x000000ff7700720c */ /* 0x000fe20003f25270 */
[----:B------:R-:W-:Y:S01]  /*1440*/  IMAD.MOV.U32 R0, RZ, RZ, 0x3 ;  /* 0x00000003ff007424 */ /* 0x000fe200078e00ff */
[C---:B------:R-:W-:Y:S02]  /*1450*/  LOP3.LUT R2, R130.reuse, 0xfffffffe, RZ, 0xc0, !PT ;  /* 0xfffffffe82027812 */ /* 0x040fe400078ec0ff */
[----:B------:R-:W-:Y:S02]  /*1460*/  ISETP.LT.U32.OR P1, PT, R130, 0x2, !P1 ;  /* 0x000000028200780c */ /* 0x000fe40004f21470 */
[----:B------:R-:W-:Y:S02]  /*1470*/  SHF.L.U32 R0, R0, R2, RZ ;  /* 0x0000000200007219 */ /* 0x000fe400000006ff */
[----:B------:R-:W-:Y:S02]  /*1480*/  SEL R4, RZ, 0x1, !P1 ;  /* 0x00000001ff047807 */ /* 0x000fe40004800000 */
[----:B------:R-:W-:-:S05]  /*1490*/  SEL R3, RZ, 0x2, !P1 ;  /* 0x00000002ff037807 */ /* 0x000fca0004800000 */
[----:B------:R-:W-:-:S05]  /*14a0*/  IMAD.IADD R3, R4, 0x1, R3 ;  /* 0x0000000104037824 */ /* 0x000fca00078e0203 */
[----:B------:R-:W-:Y:S02]  /*14b0*/  PRMT R8, R3, 0x7610, R8 ;  /* 0x0000761003087816 */ /* 0x000fe40000000008 */
.L_x_18:
[----:B------:R-:W-:Y:S05]  /*14c0*/  @!P0 BRA `(.L_x_19) ;  /* 0x0000000000b88947 */ /* 0x000fea0003800000 */
[----:B------:R-:W1:Y:S01]  /*14d0*/  LDC.64 R4, c[0x0][0xb18] ;  /* 0x0002c600ff047b82 */ /* 0x000e620000000a00 */
[----:B------:R-:W-:-:S07]  /*14e0*/  ISETP.NE.AND P0, PT, R11, 0x1, PT ;  /* 0x000000010b00780c */ /* 0x000fce0003f05270 */
[----:B------:R-:W2:Y:S08]  /*14f0*/  LDC R131, c[0x0][0xb0c] ;  /* 0x0002c300ff837b82 */ /* 0x000eb00000000800 */
[----:B------:R-:W3:Y:S08]  /*1500*/  LDC R14, c[0x0][0x370] ;  /* 0x0000dc00ff0e7b82 */ /* 0x000ef00000000800 */
[----:B------:R-:W4:Y:S01]  /*1510*/  LDC R13, c[0x0][0x374] ;  /* 0x0000dd00ff0d7b82 */ /* 0x000f220000000800 */
[----:B-1----:R-:W-:-:S07]  /*1520*/  ISETP.NE.AND P1, PT, R4, 0x1, PT ;  /* 0x000000010400780c */ /* 0x002fce0003f25270 */
[----:B------:R-:W3:Y:S01]  /*1530*/  LDC.64 R6, c[0x0][0xb10] ;  /* 0x0002c400ff067b82 */ /* 0x000ee20000000a00 */
[----:B--2---:R-:W-:-:S07]  /*1540*/  ISETP.NE.AND P2, PT, R131, 0x1, PT ;  /* 0x000000018300780c */ /* 0x004fce0003f45270 */
[----:B------:R-:W1:Y:S08]  /*1550*/  LDC R12, c[0x0][0xb20] ;  /* 0x0002c800ff0c7b82 */ /* 0x000e700000000800 */
[----:B------:R-:W2:Y:S01]  /*1560*/  LDC.64 R2, c[0x0][0xb28] ;  /* 0x0002ca00ff027b82 */ /* 0x000ea20000000a00 */
[----:B----4-:R-:W-:-:S04]  /*1570*/  IMAD.HI.U32 R15, R13, R5, RZ ;  /* 0x000000050d0f7227 */ /* 0x010fc800078e00ff */
[----:B------:R-:W-:-:S04]  /*1580*/  IMAD.HI.U32 R5, R132, R5, RZ ;  /* 0x0000000584057227 */ /* 0x000fc800078e00ff */
[----:B---3--:R-:W-:-:S05]  /*1590*/  IMAD.HI.U32 R16, R14, R6, RZ ;  /* 0x000000060e107227 */ /* 0x008fca00078e00ff */
[-C--:B------:R-:W-:Y:S01]  /*15a0*/  @P2 SHF.R.U32.HI R14, RZ, R7.reuse, R16 ;  /* 0x00000007ff0e2219 */ /* 0x080fe20000011610 */
[----:B------:R-:W-:Y:S01]  /*15b0*/  IMAD.HI.U32 R16, R9, R6, RZ ;  /* 0x0000000609107227 */ /* 0x000fe200078e00ff */
[-C--:B-1----:R-:W-:Y:S02]  /*15c0*/  @P1 SHF.R.U32.HI R13, RZ, R12.reuse, R15 ;  /* 0x0000000cff0d1219 */ /* 0x082fe4000001160f */
[----:B------:R-:W-:Y:S02]  /*15d0*/  SHF.R.U32.HI R5, RZ, R12, R5 ;  /* 0x0000000cff057219 */ /* 0x000fe40000011605 */
[----:B------:R-:W-:Y:S02]  /*15e0*/  SHF.R.U32.HI R16, RZ, R7, R16 ;  /* 0x00000007ff107219 */ /* 0x000fe40000011610 */
[----:B------:R-:W-:Y:S01]  /*15f0*/  SEL R5, R132, R5, !P1 ;  /* 0x0000000584057207 */ /* 0x000fe20004800000 */
[----:B--2---:R-:W-:Y:S01]  /*1600*/  IMAD.HI.U32 R15, R13, R2, RZ ;  /* 0x000000020d0f7227 */ /* 0x004fe200078e00ff */
[----:B------:R-:W-:-:S03]  /*1610*/  SEL R16, R9, R16, !P2 ;  /* 0x0000001009107207 */ /* 0x000fc60005000000 */
[----:B------:R-:W-:Y:S01]  /*1620*/  IMAD.HI.U32 R6, R14, R2, RZ ;  /* 0x000000020e067227 */ /* 0x000fe200078e00ff */
[----:B------:R-:W-:-:S04]  /*1630*/  @P0 SHF.R.U32.HI R13, RZ, R3, R15 ;  /* 0x00000003ff0d0219 */ /* 0x000fc8000001160f */
[----:B------:R-:W-:Y:S01]  /*1640*/  @P0 SHF.R.U32.HI R14, RZ, R3, R6 ;  /* 0x00000003ff0e0219 */ /* 0x000fe20000011606 */
[----:B------:R-:W-:-:S04]  /*1650*/  IMAD R13, R13, R11, RZ ;  /* 0x0000000b0d0d7224 */ /* 0x000fc800078e02ff */
[----:B------:R-:W-:Y:S01]  /*1660*/  IMAD R6, R14, R11, RZ ;  /* 0x0000000b0e067224 */ /* 0x000fe200078e02ff */
[----:B------:R-:W-:-:S04]  /*1670*/  ISETP.GE.AND P1, PT, R5, R13, PT ;  /* 0x0000000d0500720c */ /* 0x000fc80003f26270 */
[----:B------:R-:W-:Y:S01]  /*1680*/  ISETP.GE.OR P1, PT, R16, R6, P1 ;  /* 0x000000061000720c */ /* 0x000fe20000f26670 */
[----:B------:R-:W-:-:S05]  /*1690*/  IMAD.HI.U32 R6, R5, R2, RZ ;  /* 0x0000000205067227 */ /* 0x000fca00078e00ff */
[----:B------:R-:W-:-:S04]  /*16a0*/  SHF.R.U32.HI R6, RZ, R3, R6 ;  /* 0x00000003ff067219 */ /* 0x000fc80000011606 */
[----:B------:R-:W-:-:S03]  /*16b0*/  SEL R6, R5, R6, !P0 ;  /* 0x0000000605067207 */ /* 0x000fc60004000000 */
[----:B------:R-:W-:Y:S01]  /*16c0*/  @!P1 IMAD.HI.U32 R7, R16, R2, RZ ;  /* 0x0000000210079227 */ /* 0x000fe200078e00ff */
[----:B------:R-:W-:-:S04]  /*16d0*/  IADD3 R2, PT, PT, -R6, RZ, RZ ;  /* 0x000000ff06027210 */ /* 0x000fc80007ffe1ff */
[----:B------:R-:W-:Y:S01]  /*16e0*/  @!P1 SHF.R.U32.HI R3, RZ, R3, R7 ;  /* 0x00000003ff039219 */ /* 0x000fe20000011607 */
[----:B------:R-:W-:Y:S01]  /*16f0*/  IMAD R2, R11, R2, R5 ;  /* 0x000000020b027224 */ /* 0x000fe200078e0205 */
[----:B------:R-:W-:Y:S02]  /*1700*/  IADD3 R7, PT, PT, -R5, RZ, RZ ;  /* 0x000000ff05077210 */ /* 0x000fe40007ffe1ff */
[----:B------:R-:W-:-:S03]  /*1710*/  @!P1 SEL R3, R16, R3, !P0 ;  /* 0x0000000310039207 */ /* 0x000fc60004000000 */
[----:B------:R-:W-:Y:S02]  /*1720*/  IMAD R7, R4, R7, R132 ;  /* 0x0000000704077224 */ /* 0x000fe400078e0284 */
[--C-:B------:R-:W-:Y:S02]  /*1730*/  @!P1 IMAD.IADD R6, R6, 0x1, -R3.reuse ;  /* 0x0000000106069824 */ /* 0x100fe400078e0a03 */
[----:B------:R-:W-:Y:S01]  /*1740*/  @!P1 IMAD R3, R2, R14, R3 ;  /* 0x0000000e02039224 */ /* 0x000fe200078e0203 */
[----:B------:R-:W-:Y:S01]  /*1750*/  IADD3 R2, PT, PT, -R16, RZ, RZ ;  /* 0x000000ff10027210 */ /* 0x000fe20007ffe1ff */
[----:B------:R-:W-:Y:S02]  /*1760*/  @!P1 IMAD R5, R6, R11, R16 ;  /* 0x0000000b06059224 */ /* 0x000fe400078e0210 */
[----:B------:R-:W-:Y:S02]  /*1770*/  @!P1 IMAD.MOV.U32 R16, RZ, RZ, R3 ;  /* 0x000000ffff109224 */ /* 0x000fe400078e0003 */
[----:B------:R-:W-:-:S02]  /*1780*/  IMAD R2, R131, R2, R9 ;  /* 0x0000000283027224 */ /* 0x000fc400078e0209 */
[----:B------:R-:W-:Y:S02]  /*1790*/  IMAD R132, R5, R4, R7 ;  /* 0x0000000405847224 */ /* 0x000fe400078e0207 */
[----:B------:R-:W-:Y:S02]  /*17a0*/  IMAD R131, R16, R131, R2 ;  /* 0x0000008310837224 */ /* 0x000fe400078e0202 */
.L_x_19:
[----:B------:R-:W-:Y:S05]  /*17b0*/  BRA.U UP3, `(.L_x_20) ;  /* 0x0000000103407547 */ /* 0x000fea000b800000 */
[----:B------:R-:W1:Y:S08]  /*17c0*/  LDC.64 R4, c[0x0][0xb10] ;  /* 0x0002c400ff047b82 */ /* 0x000e700000000a00 */
[----:B------:R-:W2:Y:S08]  /*17d0*/  LDC.64 R2, c[0x0][0xb18] ;  /* 0x0002c600ff027b82 */ /* 0x000eb00000000a00 */
[----:B------:R-:W3:Y:S08]  /*17e0*/  LDC R6, c[0x0][0xb20] ;  /* 0x0002c800ff067b82 */ /* 0x000ef00000000800 */
[----:B------:R-:W4:Y:S01]  /*17f0*/  LDC R7, c[0x0][0xb0c] ;  /* 0x0002c300ff077b82 */ /* 0x000f220000000800 */
[----:B-1----:R-:W-:-:S05]  /*1800*/  IMAD.HI.U32 R4, R131, R4, RZ ;  /* 0x0000000483047227 */ /* 0x002fca00078e00ff */
[----:B------:R-:W-:Y:S01]  /*1810*/  SHF.R.U32.HI R4, RZ, R5, R4 ;  /* 0x00000005ff047219 */ /* 0x000fe20000011604 */
[----:B--2---:R-:W-:Y:S01]  /*1820*/  IMAD.HI.U32 R3, R132, R3, RZ ;  /* 0x0000000384037227 */ /* 0x004fe200078e00ff */
[----:B------:R-:W-:-:S04]  /*1830*/  ISETP.NE.AND P0, PT, R2, 0x1, PT ;  /* 0x000000010200780c */ /* 0x000fc80003f05270 */
[----:B---3--:R-:W-:-:S04]  /*1840*/  SHF.R.U32.HI R3, RZ, R6, R3 ;  /* 0x00000006ff037219 */ /* 0x008fc80000011603 */
[----:B------:R-:W-:Y:S02]  /*1850*/  SEL R3, R132, R3, !P0 ;  /* 0x0000000384037207 */ /* 0x000fe40004000000 */
[----:B----4-:R-:W-:-:S04]  /*1860*/  ISETP.NE.AND P1, PT, R7, 0x1, PT ;  /* 0x000000010700780c */ /* 0x010fc80003f25270 */
[----:B------:R-:W-:-:S05]  /*1870*/  SEL R5, R131, R4, !P1 ;  /* 0x0000000483057207 */ /* 0x000fca0004800000 */
[----:B------:R-:W-:Y:S02]  /*1880*/  IMAD.IADD R4, R3, 0x1, -R5 ;  /* 0x0000000103047824 */ /* 0x000fe400078e0a05 */
[----:B------:R-:W-:Y:S02]  /*1890*/  IMAD.IADD R3, R5, 0x1, -R3 ;  /* 0x0000000105037824 */ /* 0x000fe400078e0a03 */
[----:B------:R-:W-:Y:S02]  /*18a0*/  IMAD R131, R4, R7, R131 ;  /* 0x0000000704837224 */ /* 0x000fe400078e0283 */
[----:B------:R-:W-:Y:S02]  /*18b0*/  IMAD R132, R3, R2, R132 ;  /* 0x0000000203847224 */ /* 0x000fe400078e0284 */
.L_x_20:
[----:B------:R-:W-:Y:S05]  /*18c0*/  BRA.U !UP1, `(.L_x_21) ;  /* 0x00000001090c7547 */ /* 0x000fea000b800000 */
[----:B------:R-:W-:Y:S01]  /*18d0*/  UCGABAR_WAIT ;  /* 0x0000000000007dc7 */ /* 0x000fe20008000000 */
[----:B------:R-:W-:Y:S01]  /*18e0*/  CCTL.IVALL ;  /* 0x00000000ff00798f */ /* 0x000fe20002000000 */
[----:B------:R-:W-:Y:S05]  /*18f0*/  BRA `(.L_x_22) ;  /* 0x0000000000047947 */ /* 0x000fea0003800000 */
.L_x_21:
[----:B------:R-:W-:Y:S06]  /*1900*/  BAR.SYNC.DEFER_BLOCKING 0x0 ;  /* 0x0000000000007b1d */ /* 0x000fec0000010000 */
.L_x_22:
[----:B------:R-:W-:Y:S05]  /*1910*/  BRA.U UP2, `(.L_x_23) ;  /* 0x0000002502307547 */ /* 0x000fea000b800000 */
[----:B------:R-:W1:Y:S01]  /*1920*/  LDCU UR15, c[0x0][0x38c] ;  /* 0x00007180ff0f77ac */ /* 0x000e620008000800 */
[----:B------:R-:W2:Y:S01]  /*1930*/  LDC R8, c[0x0][0x370] ;  /* 0x0000dc00ff087b82 */ /* 0x000ea20000000800 */
[C---:B------:R-:W-:Y:S02]  /*1940*/  IMAD.SHL.U32 R17, R9.reuse, 0x20, RZ ;  /* 0x0000002009117824 */ /* 0x040fe400078e00ff */
[----:B------:R-:W-:Y:S01]  /*1950*/  HFMA2 R15, -RZ, RZ, 0, 5.9604644775390625e-08 ;  /* 0x00000001ff0f7431 */ /* 0x000fe200000001ff */
[----:B------:R-:W-:Y:S01]  /*1960*/  UISETP.NE.AND UP1, UPT, UR10, URZ, UPT ;  /* 0x000000ff0a00728c */ /* 0x000fe2000bf25270 */
[----:B------:R-:W-:Y:S01]  /*1970*/  ISETP.NE.AND P4, PT, R10, RZ, P5 ;  /* 0x000000ff0a00720c */ /* 0x000fe20002f85270 */
[----:B------:R-:W-:Y:S01]  /*1980*/  IMAD.SHL.U32 R16, R9, 0x40, RZ ;  /* 0x0000004009107824 */ /* 0x000fe200078e00ff */
[----:B------:R-:W-:Y:S01]  /*1990*/  CS2R R12, SRZ ;  /* 0x00000000000c7805 */ /* 0x000fe2000001ff00 */
[----:B------:R-:W-:Y:S01]  /*19a0*/  IMAD.MOV.U32 R14, RZ, RZ, RZ ;  /* 0x000000ffff0e7224 */ /* 0x000fe200078e00ff */
[----:B------:R-:W3:Y:S01]  /*19b0*/  LDC R0, c[0x0][0x374] ;  /* 0x0000dd00ff007b82 */ /* 0x000ee20000000800 */
[----:B------:R-:W-:Y:S01]  /*19c0*/  MOV R11, 0x1 ;  /* 0x00000001000b7802 */ /* 0x000fe20000000f00 */
[----:B------:R-:W4:Y:S01]  /*19d0*/  LDCU.64 UR24, c[0x0][0x348] ;  /* 0x00006900ff1877ac */ /* 0x000f220008000a00 */
[----:B------:R-:W-:Y:S01]  /*19e0*/  LOP3.LUT R17, R17, 0x20, RZ, 0xc0, !PT ;  /* 0x0000002011117812 */ /* 0x000fe200078ec0ff */
[----:B------:R-:W-:Y:S01]  /*19f0*/  USEL UR7, UR7, 0x2, UP1 ;  /* 0x0000000207077887 */ /* 0x000fe20008800000 */
[----:B------:R-:W-:Y:S01]  /*1a00*/  UMOV UR13, URZ ;  /* 0x000000ff000d7c82 */ /* 0x000fe20008000000 */
[----:B-1----:R-:W-:-:S04]  /*1a10*/  UIADD3 UR4, UPT, UPT, UR15, 0x3f, URZ ;  /* 0x0000003f0f047890 */ /* 0x002fc8000fffe0ff */
[----:B------:R-:W-:-:S04]  /*1a20*/  USHF.R.S32.HI UR22, URZ, 0x1f, UR4 ;  /* 0x0000001fff167899 */ /* 0x000fc80008011404 */
[----:B------:R-:W-:Y:S02]  /*1a30*/  ULEA.HI UR22, UR22, UR4, URZ, 0x6 ;  /* 0x0000000416167291 */ /* 0x000fe4000f8f30ff */
[----:B------:R-:W-:Y:S02]  /*1a40*/  UIADD3 UR4, UPT, UPT, UR15, -0x1, URZ ;  /* 0xffffffff0f047890 */ /* 0x000fe4000fffe0ff */
[----:B------:R-:W-:Y:S02]  /*1a50*/  USHF.R.S32.HI UR22, URZ, 0x6, UR22 ;  /* 0x00000006ff167899 */ /* 0x000fe40008011416 */
[----:B------:R-:W-:Y:S02]  /*1a60*/  UISETP.GE.U32.AND UP2, UPT, UR4, -0x7f, UPT ;  /* 0xffffff810400788c */ /* 0x000fe4000bf46070 */
[----:B------:R-:W-:Y:S02]  /*1a70*/  UISETP.LT.U32.AND UP0, UPT, UR22, 0x24, UPT ;  /* 0x000000241600788c */ /* 0x000fe4000bf01070 */
[----:B------:R-:W-:-:S02]  /*1a80*/  UIADD3 UR15, UPT, UPT, UR15, 0x7e, URZ ;  /* 0x0000007e0f0f7890 */ /* 0x000fc4000fffe0ff */
[----:B------:R-:W-:-:S04]  /*1a90*/  USEL UR21, UR22, 0x24, UP0 ;  /* 0x0000002416157887 */ /* 0x000fc80008000000 */
[----:B------:R-:W-:Y:S02]  /*1aa0*/  UIADD3 UR6, UPT, UPT, UR21, -0x1, URZ ;  /* 0xffffffff15067890 */ /* 0x000fe4000fffe0ff */
[----:B------:R-:W-:Y:S02]  /*1ab0*/  @UP2 UIADD3 UR6, UPT, UPT, UR21, URZ, URZ ;  /* 0x000000ff15062290 */ /* 0x000fe4000fffe0ff */
[----:B------:R-:W-:Y:S02]  /*1ac0*/  UIADD3 UR14, UPT, UPT, UR22, -UR21, URZ ;  /* 0x80000015160e7290 */ /* 0x000fe4000fffe0ff */
[----:B------:R-:W-:Y:S02]  /*1ad0*/  UIADD3 UR5, UPT, UPT, UR6, 0x1, URZ ;  /* 0x0000000106057890 */ /* 0x000fe4000fffe0ff */
[----:B--2-4-:R-:W-:-:S12]  /*1ae0*/  UIADD3 UR6, UPT, UPT, -UR6, URZ, URZ ;  /* 0x000000ff06067290 */ /* 0x014fd8000fffe1ff */
.L_x_43:
[----:B------:R-:W-:Y:S01]  /*1af0*/  UISETP.NE.AND UP0, UPT, UR37, URZ, UPT ;  /* 0x000000ff2500728c */ /* 0x000fe2000bf05270 */
[----:B------:R-:W1:Y:S08]  /*1b00*/  S2UR UR37, SR_CgaCtaId ;  /* 0x00000000002579c3 */ /* 0x000e700000008800 */
[----:B------:R-:W-:Y:S05]  /*1b10*/  BRA.U UP0, `(.L_x_24) ;  /* 0x0000000100347547 */ /* 0x000fea000b800000 */
[----:B------:R-:W2:Y:S01]  /*1b20*/  S2R R2, SR_CgaCtaId ;  /* 0x0000000000027919 */ /* 0x000ea20000008800 */
[----:B------:R-:W-:-:S04]  /*1b30*/  MOV R3, 0x400 ;  /* 0x0000040000037802 */ /* 0x000fc80000000f00 */
[----:B--2---:R-:W-:Y:S02]  /*1b40*/  LEA R2, R2, R3, 0x18 ;  /* 0x0000000302027211 */ /* 0x004fe400078ec0ff */
[----:B------:R-:W-:-:S03]  /*1b50*/  SHF.L.U32 R3, R11, 0x1f, RZ ;  /* 0x0000001f0b037819 */ /* 0x000fc600000006ff */
[----:B------:R-:W-:-:S04]  /*1b60*/  IMAD R2, R12, 0x8, R2 ;  /* 0x000000080c027824 */ /* 0x000fc800078e0202 */
[----:B------:R-:W2:Y:S02]  /*1b70*/  SYNCS.PHASECHK.TRANS64.TRYWAIT P0, [R2+URZ+0x2d0], R3 ;  /* 0x0002d003020075a7 */ /* 0x000ea400080011ff */
[----:B--2---:R-:W-:Y:S05]  /*1b80*/  @!P0 BRA `(.L_x_25) ;  /* 0x00000094000c8947 */ /* 0x004fea0003800000 */
.L_x_243:
[----:B------:R-:W-:Y:S01]  /*1b90*/  VIADD R12, R12, 0x1 ;  /* 0x000000010c0c7836 */ /* 0x000fe20000000000 */
[----:B------:R2:W-:Y:S04]  /*1ba0*/  SYNCS.ARRIVE.TRANS64.A1T0 RZ, [R2+URZ+0x2c0], RZ ;  /* 0x0002c0ff02ff79a7 */ /* 0x0005e800081000ff */
[----:B------:R-:W-:-:S04]  /*1bb0*/  ISETP.NE.AND P0, PT, R12, 0x2, PT ;  /* 0x000000020c00780c */ /* 0x000fc80003f05270 */
[----:B------:R-:W-:Y:S02]  /*1bc0*/  SEL R12, R12, RZ, P0 ;  /* 0x000000ff0c0c7207 */ /* 0x000fe40000000000 */
[----:B--2---:R-:W-:-:S04]  /*1bd0*/  SEL R2, RZ, 0x1, P0 ;  /* 0x00000001ff027807 */ /* 0x004fc80000000000 */
[----:B------:R-:W-:-:S07]  /*1be0*/  LOP3.LUT R11, R11, R2, RZ, 0x3c, !PT ;  /* 0x000000020b0b7212 */ /* 0x000fce00078e3cff */
.L_x_24:
[----:B------:R-:W-:Y:S01]  /*1bf0*/  UMOV UR4, 0x400 ;  /* 0x0000040000047882 */ /* 0x000fe20000000000 */
[----:B------:R-:W-:Y:S01]  /*1c00*/  SHF.L.U32 R2, R15, 0x1f, RZ ;  /* 0x0000001f0f027819 */ /* 0x000fe200000006ff */
[----:B-1----:R-:W-:Y:S01]  /*1c10*/  ULEA UR4, UR37, UR4, 0x18 ;  /* 0x0000000425047291 */ /* 0x002fe2000f8ec0ff */
[----:B------:R-:W-:Y:S01]  /*1c20*/  R2UR UR35, R16 ;  /* 0x00000000102372ca */ /* 0x000fe200000e0000 */
[----:B------:R-:W-:Y:S01]  /*1c30*/  UISETP.GE.U32.AND UP0, UPT, UR15, 0x7f, UPT ;  /* 0x0000007f0f00788c */ /* 0x000fe2000bf06070 */
[----:B------:R-:W-:Y:S01]  /*1c40*/  R2UR UR11, R17 ;  /* 0x00000000110b72ca */ /* 0x000fe200000e0000 */
[----:B------:R-:W-:Y:S01]  /*1c50*/  ULEA UR8, UR13, UR4, 0x3 ;  /* 0x000000040d087291 */ /* 0x000fe2000f8e18ff */
[----:B------:R-:W-:-:S08]  /*1c60*/  UMOV UR23, URZ ;  /* 0x000000ff00177c82 */ /* 0x000fd00008000000 */
[----:B------:R1:W2:Y:S01]  /*1c70*/  SYNCS.PHASECHK.TRANS64.TRYWAIT P0, [UR8+0x120], R2 ;  /* 0x00012002ff0075a7 */ /* 0x0002a20008001108 */
[----:B------:R-:W-:-:S13]  /*1c80*/  R2UR UR8, R132 ;  /* 0x00000000840872ca */ /* 0x000fda00000e0000 */
[----:B------:R-:W-:Y:S01]  /*1c90*/  ULEA UR11, UR8, UR11, 0x6 ;  /* 0x0000000b080b7291 */ /* 0x000fe2000f8e30ff */
[----:B-1----:R-:W-:-:S05]  /*1ca0*/  LEA.HI R2, R131, R131, RZ, 0x1 ;  /* 0x0000008383027211 */ /* 0x002fca00078f08ff */
[----:B------:R-:W-:-:S05]  /*1cb0*/  IMAD.SHL.U32 R2, R2, 0x40, RZ ;  /* 0x0000004002027824 */ /* 0x000fca00078e00ff */
[----:B------:R-:W-:-:S04]  /*1cc0*/  LOP3.LUT R2, R2, 0xffffff80, RZ, 0xc0, !PT ;  /* 0xffffff8002027812 */ /* 0x000fc800078ec0ff */
[----:B------:R-:W-:-:S13]  /*1cd0*/  R2UR UR9, R2 ;  /* 0x00000000020972ca */ /* 0x000fda00000e0000 */
[----:B------:R-:W-:Y:S01]  /*1ce0*/  ULOP3.LUT UR35, UR9, 0x40, UR35, 0xf8, !UPT ;  /* 0x0000004009237892 */ /* 0x000fe2000f8ef823 */
[----:B------:R-:W-:Y:S11]  /*1cf0*/  BRA.U !UP0, `(.L_x_26) ;  /* 0x0000000108c07547 */ /* 0x000ff6000b800000 */
[----:B------:R-:W-:Y:S01]  /*1d00*/  UMOV UR16, UR6 ;  /* 0x0000000600107c82 */ /* 0x000fe20008000000 */
[----:B------:R-:W-:Y:S01]  /*1d10*/  UMOV UR17, UR13 ;  /* 0x0000000d00117c82 */ /* 0x000fe20008000000 */
[----:B------:R-:W-:-:S05]  /*1d20*/  UMOV UR34, URZ ;  /* 0x000000ff00227c82 */ /* 0x000fca0008000000 */
.L_x_32:
[----:B------:R-:W-:Y:S01]  /*1d30*/  ULEA UR33, UR17, UR4, 0x3 ;  /* 0x0000000411217291 */ /* 0x000fe2000f8e18ff */
[----:B------:R-:W-:Y:S01]  /*1d40*/  @P5 MOV R3, 0x3000 ;  /* 0x0000300000035802 */ /* 0x000fe20000000f00 */
[----:B-12-4-:R-:W-:Y:S10]  /*1d50*/  @P0 BRA `(.L_x_27) ;  /* 0x00000000000c0947 */ /* 0x016ff40003800000 */
[----:B------:R-:W-:-:S04]  /*1d60*/  SHF.L.U32 R4, R15, 0x1f, RZ ;  /* 0x0000001f0f047819 */ /* 0x000fc800000006ff */
[----:B------:R-:W1:Y:S02]  /*1d70*/  SYNCS.PHASECHK.TRANS64.TRYWAIT P0, [UR33+0x120], R4 ;  /* 0x00012004ff0075a7 */ /* 0x000e640008001121 */
[----:B-1----:R-:W-:Y:S05]  /*1d80*/  @!P0 BRA `(.L_x_28) ;  /* 0x0000009000a08947 */ /* 0x002fea0003800000 */
.L_x_27:
[----:B------:R2:W-:Y:S01]  /*1d90*/  @P5 SYNCS.ARRIVE.TRANS64 RZ, [UR33], R3 ;  /* 0x00000003ffff59a7 */ /* 0x0005e20008000021 */
[----:B------:R-:W-:Y:S02]  /*1da0*/  ULOP3.LUT UR8, UR7, 0x2, URZ, 0xfc, !UPT ;  /* 0x0000000207087892 */ /* 0x000fe4000f8efcff */
[----:B------:R-:W-:Y:S02]  /*1db0*/  UIADD3 UR16, UPT, UPT, UR16, 0x1, URZ ;  /* 0x0000000110107890 */ /* 0x000fe4000fffe0ff */
[----:B------:R-:W-:Y:S02]  /*1dc0*/  UISETP.NE.AND UP0, UPT, UR8, 0x2, UPT ;  /* 0x000000020800788c */ /* 0x000fe4000bf05270 */
[----:B------:R-:W-:-:S07]  /*1dd0*/  UISETP.NE.AND UP2, UPT, UR16, 0x1, UPT ;  /* 0x000000011000788c */ /* 0x000fce000bf45270 */
[----:B------:R-:W-:Y:S05]  /*1de0*/  BRA.U UP0, `(.L_x_29) ;  /* 0x0000000100047547 */ /* 0x000fea000b800000 */
[----:B------:R-:W-:Y:S05]  /*1df0*/  BPT.TRAP 0x1 ;  /* 0x000000040000795c */ /* 0x000fea0000300000 */
.L_x_29:
[----:B------:R-:W-:Y:S04]  /*1e00*/  BSSY.RECONVERGENT B0, `(.L_x_30) ;  /* 0x0000003000007945 */ /* 0x000fe80003800200 */
[----:B------:R-:W-:Y:S05]  /*1e10*/  @!P4 BRA `(.L_x_31) ;  /* 0x000000000004c947 */ /* 0x000fea0003800000 */
[----:B------:R-:W-:Y:S05]  /*1e20*/  BPT.TRAP 0x1 ;  /* 0x000000040000795c */ /* 0x000fea0000300000 */
.L_x_31:
[----:B------:R-:W-:Y:S05]  /*1e30*/  BSYNC.RECONVERGENT B0 ;  /* 0x0000000000007941 */ /* 0x000fea0003800200 */
.L_x_30:
[----:B------:R-:W-:Y:S02]  /*1e40*/  UIADD3 UR13, UPT, UPT, UR17, 0x1, URZ ;  /* 0x00000001110d7890 */ /* 0x000fe4000fffe0ff */
[----:B------:R-:W-:Y:S02]  /*1e50*/  ULEA UR32, UR17, UR4, 0xc ;  /* 0x0000000411207291 */ /* 0x000fe4000f8e60ff */
[----:B------:R-:W-:Y:S02]  /*1e60*/  UISETP.NE.AND UP0, UPT, UR13, 0x24, UPT ;  /* 0x000000240d00788c */ /* 0x000fe4000bf05270 */
[----:B------:R-:W-:Y:S02]  /*1e70*/  UIADD3 UR28, UP1, UPT, UR24, 0x80, URZ ;  /* 0x00000080181c7890 */ /* 0x000fe4000ff3e0ff */
[----:B------:R-:W-:Y:S02]  /*1e80*/  USEL UR9, URZ, 0x1, UP0 ;  /* 0x00000001ff097887 */ /* 0x000fe40008000000 */
[----:B------:R-:W-:-:S02]  /*1e90*/  USEL UR13, UR13, URZ, UP0 ;  /* 0x000000ff0d0d7287 */ /* 0x000fc40008000000 */
[----:B------:R-:W-:Y:S02]  /*1ea0*/  UIADD3 UR26, UP0, UPT, UR24, 0x180, URZ ;  /* 0x00000180181a7890 */ /* 0x000fe4000ff1e0ff */
[----:B------:R-:W-:Y:S01]  /*1eb0*/  ULEA UR8, UR13, UR4, 0x3 ;  /* 0x000000040d087291 */ /* 0x000fe2000f8e18ff */
[----:B------:R-:W-:Y:S01]  /*1ec0*/  LOP3.LUT R15, R15, UR9, RZ, 0x3c, !PT ;  /* 0x000000090f0f7c12 */ /* 0x000fe2000f8e3cff */
[----:B------:R-:W-:Y:S02]  /*1ed0*/  ULOP3.LUT UR33, UR33, 0xfefffff8, URZ, 0xc0, !UPT ;  /* 0xfefffff821217892 */ /* 0x000fe4000f8ec0ff */
[----:B------:R-:W-:Y:S01]  /*1ee0*/  UIADD3.X UR29, UPT, UPT, URZ, UR25, URZ, UP1, !UPT ;  /* 0x00000019ff1d7290 */ /* 0x000fe20008ffe4ff */
[----:B-1----:R-:W-:Y:S01]  /*1ef0*/  SHF.L.U32 R2, R15, 0x1f, RZ ;  /* 0x0000001f0f027819 */ /* 0x002fe200000006ff */
[----:B------:R-:W-:Y:S02]  /*1f00*/  UIADD3 UR32, UPT, UPT, UR32, 0x2600, URZ ;  /* 0x0000260020207890 */ /* 0x000fe4000fffe0ff */
[----:B------:R-:W-:Y:S01]  /*1f10*/  UIADD3.X UR27, UPT, UPT, URZ, UR25, URZ, UP0, !UPT ;  /* 0x00000019ff1b7290 */ /* 0x000fe200087fe4ff */
[----:B------:R1:W4:Y:S01]  /*1f20*/  SYNCS.PHASECHK.TRANS64.TRYWAIT P0, [UR8+0x120], R2 ;  /* 0x00012002ff0075a7 */ /* 0x0003220008001108 */
[----:B------:R-:W-:Y:S01]  /*1f30*/  ULEA UR8, UR17, UR4, 0xb ;  /* 0x0000000411087291 */ /* 0x000fe2000f8e58ff */
[----:B------:R-:W-:Y:S01]  /*1f40*/  UMOV UR18, 0x0 ;  /* 0x0000000000127882 */ /* 0x000fe20000000000 */
[----:B------:R-:W-:-:S02]  /*1f50*/  UMOV UR19, 0x10000000 ;  /* 0x1000000000137882 */ /* 0x000fc40000000000 */
[----:B------:R-:W-:Y:S01]  /*1f60*/  UIADD3 UR8, UPT, UPT, UR8, 0x26600, URZ ;  /* 0x0002660008087890 */ /* 0x000fe2000fffe0ff */
[----:B------:R2:W-:Y:S01]  /*1f70*/  UTMALDG.3D.2CTA [UR32], [UR28], desc[UR18] ;  /* 0x000012201c0075b4 */ /* 0x0005e20008211000 */
[----:B------:R-:W-:Y:S01]  /*1f80*/  UMOV UR10, UR34 ;  /* 0x00000022000a7c82 */ /* 0x000fe20008000000 */
[----:B------:R-:W-:Y:S01]  /*1f90*/  UMOV UR12, UR36 ;  /* 0x00000024000c7c82 */ /* 0x000fe20008000000 */
[----:B------:R-:W-:Y:S01]  /*1fa0*/  UMOV UR9, UR33 ;  /* 0x0000002100097c82 */ /* 0x000fe20008000000 */
[----:B------:R-:W-:Y:S01]  /*1fb0*/  UMOV UR23, UR5 ;  /* 0x0000000500177c82 */ /* 0x000fe20008000000 */
[----:B------:R-:W-:-:S03]  /*1fc0*/  UMOV UR17, UR13 ;  /* 0x0000000d00117c82 */ /* 0x000fc60008000000 */
[----:B------:R1:W-:Y:S01]  /*1fd0*/  UTMALDG.3D.2CTA [UR8], [UR26], desc[UR18] ;  /* 0x000012081a0075b4 */ /* 0x0003e20008211000 */
[----:B--2---:R-:W-:Y:S01]  /*1fe0*/  UIADD3 UR34, UPT, UPT, UR34, 0x40, URZ ;  /* 0x0000004022227890 */ /* 0x004fe2000fffe0ff */
[----:B------:R-:W-:Y:S11]  /*1ff0*/  BRA.U UP2, `(.L_x_32) ;  /* 0xfffffffd024c7547 */ /* 0x000ff6000b83ffff */
.L_x_26:
[----:B--2-4-:R-:W-:Y:S01]  /*2000*/  PLOP3.LUT P0, PT, PT, PT, UP5, 0x80, 0x8 ;  /* 0x000000000008781c */ /* 0x014fe20003f0f058 */
[----:B-1----:R-:W-:Y:S01]  /*2010*/  ULEA UR8, UR13, UR4, 0x3 ;  /* 0x000000040d087291 */ /* 0x002fe2000f8e18ff */
[----:B------:R-:W-:Y:S01]  /*2020*/  SHF.L.U32 R2, R15, 0x1f, RZ ;  /* 0x0000001f0f027819 */ /* 0x000fe200000006ff */
[----:B------:R-:W-:-:S10]  /*2030*/  UISETP.GT.AND UP0, UPT, UR22, UR21, UPT ;  /* 0x000000151600728c */ /* 0x000fd4000bf04270 */
[----:B------:R-:W-:Y:S01]  /*2040*/  @!P0 SYNCS.ARRIVE.TRANS64.A1T0 RZ, [UR4+0x258], RZ ;  /* 0x000258ffffff89a7 */ /* 0x000fe20008100004 */
[----:B------:R1:W2:Y:S01]  /*2050*/  SYNCS.PHASECHK.TRANS64.TRYWAIT P0, [UR8+0x120], R2 ;  /* 0x00012002ff0075a7 */ /* 0x0002a20008001108 */
[----:B------:R-:W-:Y:S05]  /*2060*/  BRA.U !UP0, `(.L_x_33) ;  /* 0x0000000108c07547 */ /* 0x000fea000b800000 */
[----:B------:R-:W-:Y:S01]  /*2070*/  UIADD3 UR26, UPT, UPT, UR14, UR23, URZ ;  /* 0x000000170e1a7290 */ /* 0x000fe2000fffe0ff */
[----:B------:R-:W-:-:S11]  /*2080*/  UMOV UR27, UR13 ;  /* 0x0000000d001b7c82 */ /* 0x000fd60008000000 */
.L_x_39:
[----:B------:R-:W-:Y:S01]  /*2090*/  ULEA UR17, UR27, UR4, 0x3 ;  /* 0x000000041b117291 */ /* 0x000fe2000f8e18ff */
[----:B--2---:R-:W-:Y:S01]  /*20a0*/  @P5 MOV R3, 0x3000 ;  /* 0x0000300000035802 */ /* 0x004fe20000000f00 */
[----:B-12---:R-:W-:Y:S10]  /*20b0*/  @P0 BRA `(.L_x_34) ;  /* 0x00000000000c0947 */ /* 0x006ff40003800000 */
[----:B------:R-:W-:-:S04]  /*20c0*/  SHF.L.U32 R4, R15, 0x1f, RZ ;  /* 0x0000001f0f047819 */ /* 0x000fc800000006ff */
[----:B------:R-:W2:Y:S02]  /*20d0*/  SYNCS.PHASECHK.TRANS64.TRYWAIT P0, [UR17+0x120], R4 ;  /* 0x00012004ff0075a7 */ /* 0x000ea40008001111 */
[----:B--2---:R-:W-:Y:S05]  /*20e0*/  @!P0 BRA `(.L_x_35) ;  /* 0x0000008c00e08947 */ /* 0x004fea0003800000 */
.L_x_34:
[----:B------:R2:W-:Y:S01]  /*20f0*/  @P5 SYNCS.ARRIVE.TRANS64 RZ, [UR17], R3 ;  /* 0x00000003ffff59a7 */ /* 0x0005e20008000011 */
[----:B------:R-:W-:-:S04]  /*2100*/  ULOP3.LUT UR8, UR7, 0x2, URZ, 0xfc, !UPT ;  /* 0x0000000207087892 */ /* 0x000fc8000f8efcff */
[----:B------:R-:W-:-:S09]  /*2110*/  UISETP.NE.AND UP0, UPT, UR8, 0x2, UPT ;  /* 0x000000020800788c */ /* 0x000fd2000bf05270 */
[----:B------:R-:W-:Y:S05]  /*2120*/  BRA.U UP0, `(.L_x_36) ;  /* 0x0000000100047547 */ /* 0x000fea000b800000 */
[----:B------:R-:W-:Y:S05]  /*2130*/  BPT.TRAP 0x1 ;  /* 0x000000040000795c */ /* 0x000fea0000300000 */
.L_x_36:
[----:B------:R-:W-:Y:S04]  /*2140*/  BSSY.RECONVERGENT B0, `(.L_x_37) ;  /* 0x0000003000007945 */ /* 0x000fe80003800200 */
[----:B------:R-:W-:Y:S05]  /*2150*/  @!P4 BRA `(.L_x_38) ;  /* 0x000000000004c947 */ /* 0x000fea0003800000 */
[----:B------:R-:W-:Y:S05]  /*2160*/  BPT.TRAP 0x1 ;  /* 0x000000040000795c */ /* 0x000fea0000300000 */
.L_x_38:
[----:B------:R-:W-:Y:S05]  /*2170*/  BSYNC.RECONVERGENT B0 ;  /* 0x0000000000007941 */ /* 0x000fea0003800200 */
.L_x_37:
        /* <DEDUP_REMOVED lines=9> */
[----:B------:R-:W-:Y:S02]  /*2210*/  USHF.L.U32 UR18, UR23, 0x6, URZ ;  /* 0x0000000617127899 */ /* 0x000fe400080006ff */
[----:B------:R-:W-:Y:S01]  /*2220*/  ULOP3.LUT UR17, UR17, 0xfefffff8, URZ, 0xc0, !UPT ;  /* 0xfefffff811117892 */ /* 0x000fe2000f8ec0ff */
[----:B-1----:R-:W-:Y:S01]  /*2230*/  SHF.L.U32 R2, R15, 0x1f, RZ ;  /* 0x0000001f0f027819 */ /* 0x002fe200000006ff */
[----:B------:R-:W-:Y:S02]  /*2240*/  UIADD3 UR16, UPT, UPT, UR16, 0x2600, URZ ;  /* 0x0000260010107890 */ /* 0x000fe4000fffe0ff */
[----:B------:R-:W-:Y:S01]  /*2250*/  UIADD3.X UR33, UPT, UPT, URZ, UR25, URZ, UP1, !UPT ;  /* 0x00000019ff217290 */ /* 0x000fe20008ffe4ff */
[----:B------:R4:W1:Y:S01]  /*2260*/  SYNCS.PHASECHK.TRANS64.TRYWAIT P0, [UR8+0x120], R2 ;  /* 0x00012002ff0075a7 */ /* 0x0008620008001108 */
[----:B------:R-:W-:-:S02]  /*2270*/  ULEA UR8, UR27, UR4, 0xb ;  /* 0x000000041b087291 */ /* 0x000fc4000f8e58ff */
[----:B------:R-:W-:Y:S02]  /*2280*/  UIADD3.X UR31, UPT, UPT, URZ, UR25, URZ, UP0, !UPT ;  /* 0x00000019ff1f7290 */ /* 0x000fe400087fe4ff */
[----:B------:R-:W-:Y:S01]  /*2290*/  UIADD3 UR8, UPT, UPT, UR8, 0x26600, URZ ;  /* 0x0002660008087890 */ /* 0x000fe2000fffe0ff */
[----:B------:R-:W-:Y:S01]  /*22a0*/  UMOV UR28, 0x0 ;  /* 0x00000000001c7882 */ /* 0x000fe20000000000 */
[----:B------:R-:W-:Y:S01]  /*22b0*/  UMOV UR29, 0x10000000 ;  /* 0x10000000001d7882 */ /* 0x000fe20000000000 */
[----:B------:R-:W-:Y:S01]  /*22c0*/  UMOV UR19, UR35 ;  /* 0x0000002300137c82 */ /* 0x000fe20008000000 */
[----:B------:R-:W-:Y:S01]  /*22d0*/  UMOV UR20, UR36 ;  /* 0x0000002400147c82 */ /* 0x000fe20008000000 */
[----:B------:R-:W-:Y:S01]  /*22e0*/  UMOV UR12, UR36 ;  /* 0x00000024000c7c82 */ /* 0x000fe20008000000 */
[----:B------:R-:W-:Y:S01]  /*22f0*/  UMOV UR9, UR17 ;  /* 0x0000001100097c82 */ /* 0x000fe20008000000 */
[----:B------:R-:W-:Y:S01]  /*2300*/  UMOV UR10, UR18 ;  /* 0x00000012000a7c82 */ /* 0x000fe20008000000 */
[----:B------:R4:W-:Y:S01]  /*2310*/  UTMALDG.3D.2CTA [UR16], [UR32], desc[UR28] ;  /* 0x00001c10200075b4 */ /* 0x0009e20008211000 */
[----:B------:R-:W-:Y:S01]  /*2320*/  UIADD3 UR23, UPT, UPT, UR23, 0x1, URZ ;  /* 0x0000000117177890 */ /* 0x000fe2000fffe0ff */
[----:B------:R-:W-:-:S03]  /*2330*/  UMOV UR27, UR13 ;  /* 0x0000000d001b7c82 */ /* 0x000fc60008000000 */
[----:B------:R-:W-:Y:S01]  /*2340*/  UISETP.NE.AND UP0, UPT, UR23, UR26, UPT ;  /* 0x0000001a1700728c */ /* 0x000fe2000bf05270 */
[----:B------:R4:W-:Y:S08]  /*2350*/  UTMALDG.3D.2CTA [UR8], [UR30], desc[UR28] ;  /* 0x00001c081e0075b4 */ /* 0x0009f00008211000 */
[----:B----4-:R-:W-:Y:S05]  /*2360*/  BRA.U UP0, `(.L_x_39) ;  /* 0xfffffffd00487547 */ /* 0x010fea000b83ffff */
.L_x_33:
[C---:B-1----:R-:W-:Y:S01]  /*2370*/  LEA R2, R14.reuse, UR4, 0x3 ;  /* 0x000000040e027c11 */ /* 0x042fe2000f8e18ff */
[----:B------:R-:W-:Y:S01]  /*2380*/  NOP ;  /* 0x0000000000007918 */ /* 0x000fe20000000000 */
[----:B--2---:R-:W-:Y:S02]  /*2390*/  SHF.L.U32 R3, R13, 0x1f, RZ ;  /* 0x0000001f0d037819 */ /* 0x004fe400000006ff */
[----:B------:R-:W-:Y:S02]  /*23a0*/  LEA R4, R14, UR4, 0x4 ;  /* 0x000000040e047c11 */ /* 0x000fe4000f8e20ff */
[----:B------:R-:W1:Y:S02]  /*23b0*/  SYNCS.PHASECHK.TRANS64.TRYWAIT P0, [R2+URZ+0x260], R3 ;  /* 0x00026003020075a7 */ /* 0x000e6400080011ff */
[----:B-1----:R-:W-:Y:S05]  /*23c0*/  @!P0 BRA `(.L_x_40) ;  /* 0x0000008c00408947 */ /* 0x002fea0003800000 */
.L_x_246:
[----:B------:R-:W2:Y:S01]  /*23d0*/  LDS.128 R4, [R4+0x2f0] ;  /* 0x0002f00004047984 */ /* 0x000ea20000000c00 */
[----:B------:R-:W-:Y:S01]  /*23e0*/  ISETP.GE.AND P0, PT, R65, 0x1, PT ;  /* 0x000000014100780c */ /* 0x000fe20003f06270 */
[----:B-1----:R-:W-:Y:S01]  /*23f0*/  VIADD R2, R2, 0x270 ;  /* 0x0000027002027836 */ /* 0x002fe20000000000 */
[----:B------:R-:W-:Y:S01]  /*2400*/  @!PT LDS RZ, [RZ] ;  /* 0x00000000fffff984 */ /* 0x000fe20000000800 */
[----:B------:R-:W-:Y:S01]  /*2410*/  @!PT LDS RZ, [RZ] ;  /* 0x00000000fffff984 */ /* 0x000fe20000000800 */
[----:B------:R-:W-:Y:S01]  /*2420*/  @!PT LDS RZ, [RZ] ;  /* 0x00000000fffff984 */ /* 0x000fe20000000800 */
[----:B------:R-:W-:Y:S01]  /*2430*/  @!PT LDS RZ, [RZ] ;  /* 0x00000000fffff984 */ /* 0x000fe20000000800 */
[----:B------:R1:W-:Y:S06]  /*2440*/  MEMBAR.ALL.CTA ;  /* 0x0000000000007992 */ /* 0x0003ec0000008000 */
[----:B-1----:R-:W1:Y:S01]  /*2450*/  FENCE.VIEW.ASYNC.S ;  /* 0x00000000000073c6 */ /* 0x002e620000000000 */
[----:B------:R-:W-:-:S04]  /*2460*/  PRMT R2, RZ, 0x654, R2 ;  /* 0x00000654ff027816 */ /* 0x000fc80000000002 */
[----:B-1----:R1:W-:Y:S01]  /*2470*/  SYNCS.ARRIVE.TRANS64.RED.A1T0 RZ, [R2+URZ], RZ ;  /* 0x000000ff02ff79a7 */ /* 0x0023e200081004ff */
[----:B--2---:R-:W-:-:S13]  /*2480*/  LOP3.LUT P2, RZ, R6, 0x1, RZ, 0xc0, !PT ;  /* 0x0000000106ff7812 */ /* 0x004fda000784c0ff */
[----:B------:R-:W-:Y:S01]  /*2490*/  @P2 SHF.R.U32.HI R3, RZ, 0x10, R5 ;  /* 0x00000010ff032819 */ /* 0x000fe20000011605 */
[----:B------:R-:W-:Y:S01]  /*24a0*/  VOTEU.ANY UP0, P2 ;  /* 0x0000000000ff7886 */ /* 0x000fe20001000100 */
[----:B------:R-:W-:Y:S02]  /*24b0*/  @P2 MOV R10, R4 ;  /* 0x00000004000a2202 */ /* 0x000fe40000000f00 */
[----:B------:R-:W-:Y:S02]  /*24c0*/  @P2 R2UR.BROADCAST UR8, R3 ;  /* 0x00000000030822ca */ /* 0x000fe400008e0000 */
[----:B------:R-:W-:-:S11]  /*24d0*/  @P2 LOP3.LUT R9, R5, 0xffff, RZ, 0xc0, !PT ;  /* 0x0000ffff05092812 */ /* 0x000fd600078ec0ff */
[----:B------:R-:W-:Y:S01]  /*24e0*/  @UP0 UMOV UR36, UR8 ;  /* 0x0000000800240c82 */ /* 0x000fe20008000000 */
[----:B-1----:R-:W-:Y:S05]  /*24f0*/  @!P0 BRA `(.L_x_41) ;  /* 0x0000000000b88947 */ /* 0x002fea0003800000 */
[----:B------:R-:W3:Y:S01]  /*2500*/  LDC.64 R4, c[0x0][0xb18] ;  /* 0x0002c600ff047b82 */ /* 0x000ee20000000a00 */
[----:B------:R-:W-:-:S07]  /*2510*/  ISETP.NE.AND P3, PT, R65, 0x1, PT ;  /* 0x000000014100780c */ /* 0x000fce0003f65270 */
[----:B------:R-:W1:Y:S08]  /*2520*/  LDC.64 R6, c[0x0][0xb10] ;  /* 0x0002c400ff067b82 */ /* 0x000e700000000a00 */
[----:B------:R-:W2:Y:S08]  /*2530*/  LDC R18, c[0x0][0xb20] ;  /* 0x0002c800ff127b82 */ /* 0x000eb00000000800 */
[----:B------:R-:W4:Y:S01]  /*2540*/  LDC R19, c[0x0][0xb0c] ;  /* 0x0002c300ff137b82 */ /* 0x000f220000000800 */
[----:B---3--:R-:W-:Y:S01]  /*2550*/  IMAD.HI.U32 R21, R0, R5, RZ ;  /* 0x0000000500157227 */ /* 0x008fe200078e00ff */
[----:B------:R-:W-:-:S03]  /*2560*/  ISETP.NE.AND P0, PT, R4, 0x1, PT ;  /* 0x000000010400780c */ /* 0x000fc60003f05270 */
[----:B------:R-:W-:-:S03]  /*2570*/  IMAD.HI.U32 R5, R9, R5, RZ ;  /* 0x0000000509057227 */ /* 0x000fc600078e00ff */
[----:B------:R-:W3:Y:S01]  /*2580*/  LDC.64 R2, c[0x0][0xb28] ;  /* 0x0002ca00ff027b82 */ /* 0x000ee20000000a00 */
[----:B-1----:R-:W-:-:S04]  /*2590*/  IMAD.HI.U32 R22, R8, R6, RZ ;  /* 0x0000000608167227 */ /* 0x002fc800078e00ff */
[----:B------:R-:W-:Y:S01]  /*25a0*/  IMAD.HI.U32 R23, R10, R6, RZ ;  /* 0x000000060a177227 */ /* 0x000fe200078e00ff */
[----:B------:R-:W-:Y:S02]  /*25b0*/  SHF.R.U32.HI R22, RZ, R7, R22 ;  /* 0x00000007ff167219 */ /* 0x000fe40000011616 */
[-C--:B--2---:R-:W-:Y:S02]  /*25c0*/  SHF.R.U32.HI R21, RZ, R18.reuse, R21 ;  /* 0x00000012ff157219 */ /* 0x084fe40000011615 */
[----:B------:R-:W-:Y:S02]  /*25d0*/  SHF.R.U32.HI R5, RZ, R18, R5 ;  /* 0x00000012ff057219 */ /* 0x000fe40000011605 */
[----:B------:R-:W-:Y:S02]  /*25e0*/  SEL R21, R0, R21, !P0 ;  /* 0x0000001500157207 */ /* 0x000fe40004000000 */
[----:B------:R-:W-:Y:S02]  /*25f0*/  SHF.R.U32.HI R23, RZ, R7, R23 ;  /* 0x00000007ff177219 */ /* 0x000fe40000011617 */
[----:B----4-:R-:W-:-:S02]  /*2600*/  ISETP.NE.AND P1, PT, R19, 0x1, PT ;  /* 0x000000011300780c */ /* 0x010fc40003f25270 */
[----:B------:R-:W-:Y:S02]  /*2610*/  SEL R5, R9, R5, !P0 ;  /* 0x0000000509057207 */ /* 0x000fe40004000000 */
[----:B------:R-:W-:Y:S02]  /*2620*/  SEL R22, R8, R22, !P1 ;  /* 0x0000001608167207 */ /* 0x000fe40004800000 */
[----:B------:R-:W-:Y:S01]  /*2630*/  SEL R23, R10, R23, !P1 ;  /* 0x000000170a177207 */ /* 0x000fe20004800000 */
[----:B---3--:R-:W-:-:S04]  /*2640*/  IMAD.HI.U32 R20, R21, R2, RZ ;  /* 0x0000000215147227 */ /* 0x008fc800078e00ff */
        /* <DEDUP_REMOVED lines=10> */
[----:B------:R-:W-:-:S04]  /*26f0*/  @!P0 IMAD.HI.U32 R7, R23, R2, RZ ;  /* 0x0000000217078227 */ /* 0x000fc800078e00ff */
[----:B------:R-:W-:Y:S01]  /*2700*/  IMAD.MOV R2, RZ, RZ, -R6 ;  /* 0x000000ffff027224 */ /* 0x000fe200078e0a06 */
[----:B------:R-:W-:Y:S02]  /*2710*/  @!P0 SHF.R.U32.HI R3, RZ, R3, R7 ;  /* 0x00000003ff038219 */ /* 0x000fe40000011607 */
[----:B------:R-:W-:Y:S01]  /*2720*/  IADD3 R7, PT, PT, -R5, RZ, RZ ;  /* 0x000000ff05077210 */ /* 0x000fe20007ffe1ff */
[----:B------:R-:W-:Y:S01]  /*2730*/  IMAD R2, R65, R2, R5 ;  /* 0x0000000241027224 */ /* 0x000fe200078e0205 */
        /* <DEDUP_REMOVED lines=10> */
.L_x_41:
[----:B------:R-:W1:Y:S02]  /*27e0*/  LDCU UR8, c[0x0][0xb30] ;  /* 0x00016600ff0877ac */ /* 0x000e640008000800 */
[----:B-1----:R-:W-:-:S09]  /*27f0*/  UISETP.NE.AND UP0, UPT, UR8, 0x1, UPT ;  /* 0x000000010800788c */ /* 0x002fd2000bf05270 */
[----:B------:R-:W-:Y:S05]  /*2800*/  BRA.U UP0, `(.L_x_42) ;  /* 0x0000000100407547 */ /* 0x000fea000b800000 */
[----:B------:R-:W1:Y:S08]  /*2810*/  LDC.64 R4, c[0x0][0xb10] ;  /* 0x0002c400ff047b82 */ /* 0x000e700000000a00 */
[----:B------:R-:W2:Y:S08]  /*2820*/  LDC.64 R2, c[0x0][0xb18] ;  /* 0x0002c600ff027b82 */ /* 0x000eb00000000a00 */
[----:B------:R-:W4:Y:S08]  /*2830*/  LDC R6, c[0x0][0xb20] ;  /* 0x0002c800ff067b82 */ /* 0x000f300000000800 */
[----:B------:R-:W3:Y:S01]  /*2840*/  LDC R7, c[0x0][0xb0c] ;  /* 0x0002c300ff077b82 */ /* 0x000ee20000000800 */
[----:B-1----:R-:W-:-:S05]  /*2850*/  IMAD.HI.U32 R4, R10, R4, RZ ;  /* 0x000000040a047227 */ /* 0x002fca00078e00ff */
[----:B------:R-:W-:Y:S01]  /*2860*/  SHF.R.U32.HI R4, RZ, R5, R4 ;  /* 0x00000005ff047219 */ /* 0x000fe20000011604 */
[----:B--2---:R-:W-:Y:S01]  /*2870*/  IMAD.HI.U32 R3, R9, R3, RZ ;  /* 0x0000000309037227 */ /* 0x004fe200078e00ff */
[----:B------:R-:W-:-:S04]  /*2880*/  ISETP.NE.AND P0, PT, R2, 0x1, PT ;  /* 0x000000010200780c */ /* 0x000fc80003f05270 */
[----:B----4-:R-:W-:-:S04]  /*2890*/  SHF.R.U32.HI R3, RZ, R6, R3 ;  /* 0x00000006ff037219 */ /* 0x010fc80000011603 */
[----:B------:R-:W-:Y:S02]  /*28a0*/  SEL R3, R9, R3, !P0 ;  /* 0x0000000309037207 */ /* 0x000fe40004000000 */
[----:B---3--:R-:W-:-:S04]  /*28b0*/  ISETP.NE.AND P1, PT, R7, 0x1, PT ;  /* 0x000000010700780c */ /* 0x008fc80003f25270 */
[----:B------:R-:W-:-:S05]  /*28c0*/  SEL R4, R10, R4, !P1 ;  /* 0x000000040a047207 */ /* 0x000fca0004800000 */
[----:B------:R-:W-:Y:S02]  /*28d0*/  IMAD.IADD R5, R3, 0x1, -R4 ;  /* 0x0000000103057824 */ /* 0x000fe400078e0a04 */
[----:B------:R-:W-:Y:S02]  /*28e0*/  IMAD.IADD R3, R4, 0x1, -R3 ;  /* 0x0000000104037824 */ /* 0x000fe400078e0a03 */
[----:B------:R-:W-:Y:S02]  /*28f0*/  IMAD R10, R5, R7, R10 ;  /* 0x00000007050a7224 */ /* 0x000fe400078e020a */
[----:B------:R-:W-:-:S07]  /*2900*/  IMAD R9, R3, R2, R9 ;  /* 0x0000000203097224 */ /* 0x000fce00078e0209 */
.L_x_42:
[----:B------:R-:W-:Y:S01]  /*2910*/  VIADD R14, R14, 0x1 ;  /* 0x000000010e0e7836 */ /* 0x000fe20000000000 */
[----:B------:R-:W-:Y:S01]  /*2920*/  UPLOP3.LUT UP5, UPT, UPT, UPT, UPT, 0x80, 0x8 ;  /* 0x000000000008789c */ /* 0x000fe20003faf070 */
[----:B------:R-:W-:Y:S02]  /*2930*/  IMAD.IADD R131, R10, 0x1, R130 ;  /* 0x000000010a837824 */ /* 0x000fe400078e0282 */
[----:B------:R-:W-:Y:S01]  /*2940*/  IMAD.IADD R132, R9, 0x1, R119 ;  /* 0x0000000109847824 */ /* 0x000fe200078e0277 */
[----:B------:R-:W-:-:S04]  /*2950*/  ISETP.NE.AND P0, PT, R14, 0x2, PT ;  /* 0x000000020e00780c */ /* 0x000fc80003f05270 */
[----:B------:R-:W-:Y:S02]  /*2960*/  SEL R2, RZ, 0x1, P0 ;  /* 0x00000001ff027807 */ /* 0x000fe40000000000 */
[----:B------:R-:W-:Y:S02]  /*2970*/  SEL R14, R14, RZ, P0 ;  /* 0x000000ff0e0e7207 */ /* 0x000fe40000000000 */
[----:B------:R-:W-:Y:S01]  /*2980*/  LOP3.LUT R13, R13, R2, RZ, 0x3c, !PT ;  /* 0x000000020d0d7212 */ /* 0x000fe200078e3cff */
[----:B------:R-:W-:Y:S06]  /*2990*/  @P2 BRA `(.L_x_43) ;  /* 0xfffffff000542947 */ /* 0x000fec000383ffff */
[----:B------:R-:W-:Y:S01]  /*29a0*/  UIADD3 UR4, UPT, UPT, UR4, 0x120, URZ ;  /* 0x0000012004047890 */ /* 0x000fe2000fffe0ff */
[----:B------:R-:W-:-:S03]  /*29b0*/  SHF.L.U32 R2, R15, 0x1f, RZ ;  /* 0x0000001f0f027819 */ /* 0x000fc600000006ff */
[----:B------:R-:W-:-:S09]  /*29c0*/  ULEA UR5, UR13, UR4, 0x3 ;  /* 0x000000040d057291 */ /* 0x000fd2000f8e18ff */
[----:B------:R-:W1:Y:S02]  /*29d0*/  SYNCS.PHASECHK.TRANS64.TRYWAIT P0, [UR5], R2 ;  /* 0x00000002ff0075a7 */ /* 0x000e640008001105 */
[----:B-1----:R-:W-:Y:S05]  /*29e0*/  @!P0 BRA `(.L_x_44) ;  /* 0x0000008400cc8947 */ /* 0x002fea0003800000 */
.L_x_248:
[----:B------:R-:W-:-:S04]  /*29f0*/  UIADD3 UR6, UPT, UPT, UR13, 0x1, URZ ;  /* 0x000000010d067890 */ /* 0x000fc8000fffe0ff */
[----:B------:R-:W-:-:S04]  /*2a00*/  UISETP.NE.AND UP0, UPT, UR6, 0x24, UPT ;  /* 0x000000240600788c */ /* 0x000fc8000bf05270 */
[----:B------:R-:W-:Y:S02]  /*2a10*/  USEL UR7, URZ, 0x1, UP0 ;  /* 0x00000001ff077887 */ /* 0x000fe40008000000 */
[----:B------:R-:W-:-:S04]  /*2a20*/  USEL UR6, UR6, URZ, UP0 ;  /* 0x000000ff06067287 */ /* 0x000fc80008000000 */
[----:B------:R-:W-:Y:S01]  /*2a30*/  ULEA UR5, UR6, UR4, 0x3 ;  /* 0x0000000406057291 */ /* 0x000fe2000f8e18ff */
[----:B-1----:R-:W-:-:S04]  /*2a40*/  LOP3.LUT R2, R15, UR7, RZ, 0x3c, !PT ;  /* 0x000000070f027c12 */ /* 0x002fc8000f8e3cff */
[----:B------:R-:W-:-:S04]  /*2a50*/  SHF.L.U32 R3, R2, 0x1f, RZ ;  /* 0x0000001f02037819 */ /* 0x000fc800000006ff */
[----:B------:R-:W1:Y:S02]  /*2a60*/  SYNCS.PHASECHK.TRANS64.TRYWAIT P0, [UR5], R3 ;  /* 0x00000003ff0075a7 */ /* 0x000e640008001105 */
[----:B-1----:R-:W-:Y:S05]  /*2a70*/  @!P0 BRA `(.L_x_45) ;  /* 0x0000008400c08947 */ /* 0x002fea0003800000 */
.L_x_250:
[----:B------:R-:W-:-:S04]  /*2a80*/  UIADD3 UR6, UPT, UPT, UR6, 0x1, URZ ;  /* 0x0000000106067890 */ /* 0x000fc8000fffe0ff */
[----:B------:R-:W-:-:S04]  /*2a90*/  UISETP.NE.AND UP0, UPT, UR6, 0x24, UPT ;  /* 0x000000240600788c */ /* 0x000fc8000bf05270 */
[----:B------:R-:W-:Y:S02]  /*2aa0*/  USEL UR7, URZ, 0x1, UP0 ;  /* 0x00000001ff077887 */ /* 0x000fe40008000000 */
[----:B------:R-:W-:-:S04]  /*2ab0*/  USEL UR6, UR6, URZ, UP0 ;  /* 0x000000ff06067287 */ /* 0x000fc80008000000 */
[----:B------:R-:W-:Y:S01]  /*2ac0*/  ULEA UR5, UR6, UR4, 0x3 ;  /* 0x0000000406057291 */ /* 0x000fe2000f8e18ff */
[----:B------:R-:W-:-:S04]  /*2ad0*/  LOP3.LUT R2, R2, UR7, RZ, 0x3c, !PT ;  /* 0x0000000702027c12 */ /* 0x000fc8000f8e3cff */
[----:B-1----:R-:W-:-:S04]  /*2ae0*/  SHF.L.U32 R3, R2, 0x1f, RZ ;  /* 0x0000001f02037819 */ /* 0x002fc800000006ff */
[----:B------:R-:W1:Y:S02]  /*2af0*/  SYNCS.PHASECHK.TRANS64.TRYWAIT P0, [UR5], R3 ;  /* 0x00000003ff0075a7 */ /* 0x000e640008001105 */
[----:B-1----:R-:W-:Y:S05]  /*2b00*/  @!P0 BRA `(.L_x_46) ;  /* 0x0000008400b48947 */ /* 0x002fea0003800000 */
.L_x_252:
        /* <DEDUP_REMOVED lines=9> */
.L_x_254:
        /* <DEDUP_REMOVED lines=9> */
.L_x_256:
        /* <DEDUP_REMOVED lines=9> */
.L_x_258:
        /* <DEDUP_REMOVED lines=9> */
.L_x_260:
        /* <DEDUP_REMOVED lines=9> */
.L_x_262:
        /* <DEDUP_REMOVED lines=9> */
.L_x_264:
        /* <DEDUP_REMOVED lines=9> */
.L_x_266:
        /* <DEDUP_REMOVED lines=9> */
.L_x_268:
        /* <DEDUP_REMOVED lines=9> */
.L_x_270:
        /* <DEDUP_REMOVED lines=9> */
.L_x_272:
        /* <DEDUP_REMOVED lines=9> */
.L_x_274:
        /* <DEDUP_REMOVED lines=9> */
.L_x_276:
        /* <DEDUP_REMOVED lines=9> */
.L_x_278:
        /* <DEDUP_REMOVED lines=9> */
.L_x_280:
        /* <DEDUP_REMOVED lines=9> */
.L_x_282:
        /* <DEDUP_REMOVED lines=9> */
.L_x_284:
        /* <DEDUP_REMOVED lines=9> */
.L_x_286:
        /* <DEDUP_REMOVED lines=9> */
.L_x_288:
        /* <DEDUP_REMOVED lines=9> */
.L_x_290:
        /* <DEDUP_REMOVED lines=9> */
.L_x_292:
        /* <DEDUP_REMOVED lines=9> */
.L_x_294:
        /* <DEDUP_REMOVED lines=9> */
.L_x_296:
        /* <DEDUP_REMOVED lines=9> */
.L_x_298:
        /* <DEDUP_REMOVED lines=9> */
.L_x_300:
        /* <DEDUP_REMOVED lines=9> */
.L_x_302:
        /* <DEDUP_REMOVED lines=9> */
.L_x_304:
        /* <DEDUP_REMOVED lines=9> */
.L_x_306:
        /* <DEDUP_REMOVED lines=9> */
.L_x_308:
        /* <DEDUP_REMOVED lines=9> */
.L_x_310:
        /* <DEDUP_REMOVED lines=9> */
.L_x_312:
        /* <DEDUP_REMOVED lines=9> */
.L_x_314:
        /* <DEDUP_REMOVED lines=9> */
.L_x_316:
[----:B------:R-:W-:-:S04]  /*3d10*/  UIADD3 UR6, UPT, UPT, UR6, 0x1, URZ ;  /* 0x0000000106067890 */ /* 0x000fc8000fffe0ff */
[----:B------:R-:W-:-:S04]  /*3d20*/  UISETP.NE.AND UP0, UPT, UR6, 0x24, UPT ;  /* 0x000000240600788c */ /* 0x000fc8000bf05270 */
[----:B------:R-:W-:Y:S02]  /*3d30*/  USEL UR5, URZ, 0x1, UP0 ;  /* 0x00000001ff057887 */ /* 0x000fe40008000000 */
[----:B------:R-:W-:-:S04]  /*3d40*/  USEL UR6, UR6, URZ, UP0 ;  /* 0x000000ff06067287 */ /* 0x000fc80008000000 */
[----:B------:R-:W-:Y:S01]  /*3d50*/  ULEA UR6, UR6, UR4, 0x3 ;  /* 0x0000000406067291 */ /* 0x000fe2000f8e18ff */
[----:B------:R-:W-:-:S04]  /*3d60*/  LOP3.LUT R2, R2, UR5, RZ, 0x3c, !PT ;  /* 0x0000000502027c12 */ /* 0x000fc8000f8e3cff */
[----:B------:R-:W-:Y:S01]  /*3d70*/  SHF.L.U32 R2, R2, 0x1f, RZ ;  /* 0x0000001f02027819 */ /* 0x000fe200000006ff */
[----:B-1-3--:R-:W-:-:S07]  /*3d80*/  IMAD.U32 R0, RZ, RZ, UR6 ;  /* 0x00000006ff007e24 */ /* 0x00afce000f8e00ff */
.L_x_79:
[----:B-1----:R1:W2:Y:S02]  /*3d90*/  SYNCS.PHASECHK.TRANS64.TRYWAIT P0, [R0+URZ], R2 ;  /* 0x00000002000075a7 */ /* 0x0022a400080011ff */
[----:B--2---:R-:W-:Y:S05]  /*3da0*/  @!P0 NANOSLEEP.SYNCS 0x989680 ;  /* 0x009896800000895d */ /* 0x004fea0003900000 */
[----:B------:R-:W2:Y:S02]  /*3db0*/  @!P0 SYNCS.PHASECHK.TRANS64 P0, [R0+URZ], R2 ;  /* 0x00000002000085a7 */ /* 0x000ea400080010ff */
[----:B--2---:R-:W-:Y:S05]  /*3dc0*/  @P0 EXIT ;  /* 0x000000000000094d */ /* 0x004fea0003800000 */
[----:B------:R-:W-:Y:S05]  /*3dd0*/  BRA `(.L_x_79) ;  /* 0xfffffffc00ec7947 */ /* 0x000fea000383ffff */
.L_x_23:
[----:B------:R-:W-:-:S04]  /*3de0*/  UISETP.NE.AND UP1, UPT, UR37, URZ, UPT ;  /* 0x000000ff2500728c */ /* 0x000fc8000bf25270 */
[----:B------:R-:W-:-:S09]  /*3df0*/  UISETP.NE.OR UP1, UPT, UR10, 0x1, UP1 ;  /* 0x000000010a00788c */ /* 0x000fd20008f25670 */
[----:B------:R-:W-:Y:S05]  /*3e00*/  BRA.U UP1, `(.L_x_80) ;  /* 0x00000005014c7547 */ /* 0x000fea000b800000 */
[----:B------:R-:W-:Y:S01]  /*3e10*/  HFMA2 R11, -RZ, RZ, 0, 0 ;  /* 0x00000000ff0b7431 */ /* 0x000fe200000001ff */
[----:B------:R-:W-:Y:S01]  /*3e20*/  ISETP.GE.U32.AND P2, PT, R10, 0x2, PT ;  /* 0x000000020a00780c */ /* 0x000fe20003f46070 */
[----:B------:R-:W-:Y:S01]  /*3e30*/  IMAD.MOV.U32 R12, RZ, RZ, 0x1 ;  /* 0x00000001ff0c7424 */ /* 0x000fe200078e00ff */
[----:B------:R-:W-:Y:S01]  /*3e40*/  CS2R R8, SRZ ;  /* 0x0000000000087805 */ /* 0x000fe2000001ff00 */
[----:B------:R-:W-:Y:S01]  /*3e50*/  IMAD.MOV.U32 R3, RZ, RZ, RZ ;  /* 0x000000ffff037224 */ /* 0x000fe200078e00ff */
[----:B------:R-:W-:Y:S01]  /*3e60*/  UMOV UR4, 0x400 ;  /* 0x0000040000047882 */ /* 0x000fe20000000000 */
[----:B------:R-:W-:Y:S01]  /*3e70*/  UMOV UR6, URZ ;  /* 0x000000ff00067c82 */ /* 0x000fe20008000000 */
[----:B------:R-:W-:-:S12]  /*3e80*/  ULEA UR37, UR37, UR4, 0x18 ;  /* 0x0000000425257291 */ /* 0x000fd8000f8ec0ff */
.L_x_84:
[----:B------:R-:W-:Y:S02]  /*3e90*/  LEA R0, R3, UR37, 0x3 ;  /* 0x0000002503007c11 */ /* 0x000fe4000f8e18ff */
[----:B------:R-:W-:-:S03]  /*3ea0*/  SHF.L.U32 R4, R8, 0x1f, RZ ;  /* 0x0000001f08047819 */ /* 0x000fc600000006ff */
[----:B------:R-:W-:Y:S01]  /*3eb0*/  VIADD R5, R0, 0x2d0 ;  /* 0x000002d000057836 */ /* 0x000fe20000000000 */
[----:B------:R-:W1:Y:S02]  /*3ec0*/  SYNCS.PHASECHK.TRANS64.TRYWAIT P0, [R0+URZ+0x2c0], R4 ;  /* 0x0002c004000075a7 */ /* 0x000e6400080011ff */
[----:B-1----:R-:W-:Y:S05]  /*3ed0*/  @!P0 BRA `(.L_x_81) ;  /* 0x0000007c00d88947 */ /* 0x002fea0003800000 */
.L_x_317:
[----:B------:R-:W-:Y:S01]  /*3ee0*/  ULEA UR5, UR6, UR37, 0x3 ;  /* 0x0000002506057291 */ /* 0x000fe2000f8e18ff */
[----:B-1----:R-:W-:Y:S01]  /*3ef0*/  PRMT R0, RZ, 0x654, R5 ;  /* 0x00000654ff007816 */ /* 0x002fe20000000005 */
[----:B------:R-:W-:Y:S01]  /*3f00*/  @!P2 IMAD.MOV.U32 R4, RZ, RZ, 0x10 ;  /* 0x00000010ff04a424 */ /* 0x000fe200078e00ff */
[----:B------:R-:W-:Y:S01]  /*3f10*/  SHF.L.U32 R5, R12, 0x1f, RZ ;  /* 0x0000001f0c057819 */ /* 0x000fe200000006ff */
[----:B------:R-:W-:Y:S01]  /*3f20*/  UIADD3 UR4, UPT, UPT, UR5, 0x260, URZ ;  /* 0x0000026005047890 */ /* 0x000fe2000fffe0ff */
[----:B------:R1:W-:Y:S05]  /*3f30*/  SYNCS.ARRIVE.TRANS64.RED.A1T0 RZ, [R0+URZ], RZ ;  /* 0x000000ff00ff79a7 */ /* 0x0003ea00081004ff */
[----:B------:R-:W-:Y:S01]  /*3f40*/  IMAD.U32 R6, RZ, RZ, UR4 ;  /* 0x00000004ff067e24 */ /* 0x000fe2000f8e00ff */
[----:B------:R-:W2:Y:S04]  /*3f50*/  SYNCS.PHASECHK.TRANS64.TRYWAIT P0, [UR5+0x270], R5 ;  /* 0x00027005ff0075a7 */ /* 0x000ea80008001105 */
[----:B------:R-:W-:Y:S01]  /*3f60*/  PRMT R6, R10, 0x654, R6 ;  /* 0x000006540a067816 */ /* 0x000fe20000000006 */
[----:B-12---:R-:W-:Y:S06]  /*3f70*/  @!P0 BRA `(.L_x_82) ;  /* 0x0000007c00c48947 */ /* 0x006fec0003800000 */
.L_x_319:
[----:B------:R-:W-:Y:S01]  /*3f80*/  ULEA UR4, UR6, UR37, 0x4 ;  /* 0x0000002506047291 */ /* 0x000fe2000f8e20ff */
[----:B------:R-:W-:Y:S01]  /*3f90*/  SEL R2, R6, R2, !P2 ;  /* 0x0000000206027207 */ /* 0x000fe20005000000 */
[----:B------:R-:W-:Y:S01]  /*3fa0*/  UIADD3 UR5, UPT, UPT, UR5, 0x260, URZ ;  /* 0x0000026005057890 */ /* 0x000fe2000fffe0ff */
[----:B-1----:R-:W-:Y:S01]  /*3fb0*/  LEA R0, R11, UR37, 0x3 ;  /* 0x000000250b007c11 */ /* 0x002fe2000f8e18ff */
[----:B------:R-:W-:Y:S01]  /*3fc0*/  UIADD3 UR4, UPT, UPT, UR4, 0x2f0, URZ ;  /* 0x000002f004047890 */ /* 0x000fe2000fffe0ff */
[----:B------:R1:W-:Y:S01]  /*3fd0*/  @!P2 SYNCS.ARRIVE.TRANS64.RED RZ, [R2+URZ], R4 ;  /* 0x0000000402ffa9a7 */ /* 0x0003e200080004ff */
[----:B------:R-:W-:Y:S01]  /*3fe0*/  UIADD3 UR6, UPT, UPT, UR6, 0x1, URZ ;  /* 0x0000000106067890 */ /* 0x000fe2000fffe0ff */
[----:B------:R-:W-:-:S03]  /*3ff0*/  VIADD R3, R3, 0x1 ;  /* 0x0000000103037836 */ /* 0x000fc60000000000 */
[----:B------:R-:W-:Y:S02]  /*4000*/  UISETP.NE.AND UP0, UPT, UR6, 0x2, UPT ;  /* 0x000000020600788c */ /* 0x000fe4000bf05270 */
[----:B------:R-:W-:Y:S01]  /*4010*/  ISETP.NE.AND P0, PT, R3, 0x2, PT ;  /* 0x000000020300780c */ /* 0x000fe20003f05270 */
[----:B------:R-:W-:Y:S06]  /*4020*/  UGETNEXTWORKID.BROADCAST [UR4], [UR5] ;  /* 0x00000000040073ca */ /* 0x000fec0008000100 */
[----:B------:R-:W-:Y:S02]  /*4030*/  USEL UR4, URZ, 0x1, UP0 ;  /* 0x00000001ff047887 */ /* 0x000fe40008000000 */
[----:B------:R-:W-:-:S04]  /*4040*/  USEL UR6, UR6, URZ, UP0 ;  /* 0x000000ff06067287 */ /* 0x000fc80008000000 */
[----:B------:R-:W-:Y:S02]  /*4050*/  LOP3.LUT R12, R12, UR4, RZ, 0x3c, !PT ;  /* 0x000000040c0c7c12 */ /* 0x000fe4000f8e3cff */
[----:B-1----:R-:W-:-:S04]  /*4060*/  SHF.L.U32 R4, R9, 0x1f, RZ ;  /* 0x0000001f09047819 */ /* 0x002fc800000006ff */
[----:B------:R-:W1:Y:S02]  /*4070*/  SYNCS.PHASECHK.TRANS64.TRYWAIT P1, [R0+URZ+0x260], R4 ;  /* 0x00026004000075a7 */ /* 0x000e6400080211ff */
[----:B-1----:R-:W-:Y:S05]  /*4080*/  @!P1 BRA `(.L_x_83) ;  /* 0x0000007c00989947 */ /* 0x002fea0003800000 */
.L_x_320:
[----:B-1----:R-:W-:Y:S01]  /*4090*/  LEA R4, R11, UR37, 0x4 ;  /* 0x000000250b047c11 */ /* 0x002fe2000f8e20ff */
[----:B------:R-:W-:Y:S01]  /*40a0*/  VIADD R0, R0, 0x270 ;  /* 0x0000027000007836 */ /* 0x000fe20000000000 */
[----:B------:R-:W-:Y:S01]  /*40b0*/  SEL R3, R3, RZ, P0 ;  /* 0x000000ff03037207 */ /* 0x000fe20000000000 */
[----:B------:R-:W-:-:S03]  /*40c0*/  VIADD R11, R11, 0x1 ;  /* 0x000000010b0b7836 */ /* 0x000fc60000000000 */
[----:B------:R-:W1:Y:S01]  /*40d0*/  LDS.128 R4, [R4+0x2f0] ;  /* 0x0002f00004047984 */ /* 0x000e620000000c00 */
[----:B------:R-:W-:Y:S02]  /*40e0*/  PRMT R0, RZ, 0x654, R0 ;  /* 0x00000654ff007816 */ /* 0x000fe40000000000 */
[C---:B------:R-:W-:Y:S01]  /*40f0*/  ISETP.NE.AND P1, PT, R11.reuse, 0x2, PT ;  /* 0x000000020b00780c */ /* 0x040fe20003f25270 */
[----:B------:R-:W-:Y:S01]  /*4100*/  @!PT LDS RZ, [RZ] ;  /* 0x00000000fffff984 */ /* 0x000fe20000000800 */
[----:B------:R-:W-:Y:S01]  /*4110*/  @!PT LDS RZ, [RZ] ;  /* 0x00000000fffff984 */ /* 0x000fe20000000800 */
[----:B------:R-:W-:Y:S01]  /*4120*/  @!PT LDS RZ, [RZ] ;  /* 0x00000000fffff984 */ /* 0x000fe20000000800 */
[----:B------:R-:W-:Y:S01]  /*4130*/  @!PT LDS RZ, [RZ] ;  /* 0x00000000fffff984 */ /* 0x000fe20000000800 */
[----:B------:R2:W-:Y:S06]  /*4140*/  MEMBAR.ALL.CTA ;  /* 0x0000000000007992 */ /* 0x0005ec0000008000 */
[----:B--2---:R-:W2:Y:S01]  /*4150*/  FENCE.VIEW.ASYNC.S ;  /* 0x00000000000073c6 */ /* 0x004ea20000000000 */
[----:B------:R-:W-:Y:S01]  /*4160*/  SEL R11, R11, RZ, P1 ;  /* 0x000000ff0b0b7207 */ /* 0x000fe20000800000 */
[----:B--2---:R2:W-:Y:S01]  /*4170*/  SYNCS.ARRIVE.TRANS64.RED.A1T0 RZ, [R0+URZ], RZ ;  /* 0x000000ff00ff79a7 */ /* 0x0045e200081004ff */
[----:B-1----:R-:W-:-:S02]  /*4180*/  LOP3.LUT P3, RZ, R6, 0x1, RZ, 0xc0, !PT ;  /* 0x0000000106ff7812 */ /* 0x002fc4000786c0ff */
[----:B------:R-:W-:-:S04]  /*4190*/  SEL R4, RZ, 0x1, P1 ;  /* 0x00000001ff047807 */ /* 0x000fc80000800000 */
[----:B------:R-:W-:Y:S02]  /*41a0*/  LOP3.LUT R9, R9, R4, RZ, 0x3c, !PT ;  /* 0x0000000409097212 */ /* 0x000fe400078e3cff */
[----:B--2---:R-:W-:-:S04]  /*41b0*/  SEL R0, RZ, 0x1, P0 ;  /* 0x00000001ff007807 */ /* 0x004fc80000000000 */
[----:B------:R-:W-:Y:S01]  /*41c0*/  LOP3.LUT R8, R8, R0, RZ, 0x3c, !PT ;  /* 0x0000000008087212 */ /* 0x000fe200078e3cff */
[----:B------:R-:W-:Y:S06]  /*41d0*/  @P3 BRA `(.L_x_84) ;  /* 0xfffffffc002c3947 */ /* 0x000fec000383ffff */
[----:B------:R-:W-:Y:S01]  /*41e0*/  ULEA UR5, UR6, UR37, 0x3 ;  /* 0x0000002506057291 */ /* 0x000fe2000f8e18ff */
[----:B------:R-:W-:-:S08]  /*41f0*/  SHF.L.U32 R2, R12, 0x1f, RZ ;  /* 0x0000001f0c027819 */ /* 0x000fd000000006ff */
[----:B------:R-:W1:Y:S02]  /*4200*/  SYNCS.PHASECHK.TRANS64 P0, [UR5+0x270], R2 ;  /* 0x00027002ff0075a7 */ /* 0x000e640008001005 */
[----:B-1----:R-:W-:Y:S05]  /*4210*/  @P0 BRA `(.L_x_85) ;  /* 0x0000000000080947 */ /* 0x002fea0003800000 */
[----:B------:R-:W1:Y:S02]  /*4220*/  SYNCS.PHASECHK.TRANS64.TRYWAIT P0, [UR5+0x270], R2 ;  /* 0x00027002ff0075a7 */ /* 0x000e640008001105 */
[----:B-1----:R-:W-:Y:S05]  /*4230*/  @!P0 BRA `(.L_x_86) ;  /* 0x0000007c00408947 */ /* 0x002fea0003800000 */
.L_x_85:
[----:B------:R-:W-:-:S04]  /*4240*/  UIADD3 UR4, UPT, UPT, UR6, 0x1, URZ ;  /* 0x0000000106047890 */ /* 0x000fc8000fffe0ff */
[----:B------:R-:W-:-:S04]  /*4250*/  UISETP.NE.AND UP0, UPT, UR4, 0x2, UPT ;  /* 0x000000020400788c */ /* 0x000fc8000bf05270 */
[----:B------:R-:W-:Y:S02]  /*4260*/  USEL UR7, URZ, 0x1, UP0 ;  /* 0x00000001ff077887 */ /* 0x000fe40008000000 */
[----:B------:R-:W-:-:S04]  /*4270*/  USEL UR4, UR4, URZ, UP0 ;  /* 0x000000ff04047287 */ /* 0x000fc80008000000 */
[----:B------:R-:W-:Y:S01]  /*4280*/  ULEA UR4, UR4, UR37, 0x3 ;  /* 0x0000002504047291 */ /* 0x000fe2000f8e18ff */
[----:B-1----:R-:W-:-:S04]  /*4290*/  LOP3.LUT R2, R12, UR7, RZ, 0x3c, !PT ;  /* 0x000000070c027c12 */ /* 0x002fc8000f8e3cff */
[----:B------:R-:W-:-:S04]  /*42a0*/  SHF.L.U32 R0, R2, 0x1f, RZ ;  /* 0x0000001f02007819 */ /* 0x000fc800000006ff */
[----:B------:R-:W1:Y:S02]  /*42b0*/  SYNCS.PHASECHK.TRANS64 P0, [UR4+0x270], R0 ;  /* 0x00027000ff0075a7 */ /* 0x000e640008001004 */
[----:B-1----:R-:W-:Y:S05]  /*42c0*/  @P0 EXIT ;  /* 0x000000000000094d */ /* 0x002fea0003800000 */
[----:B------:R-:W-:Y:S02]  /*42d0*/  SHF.L.U32 R2, R2, 0x1f, RZ ;  /* 0x0000001f02027819 */ /* 0x000fe400000006ff */
[----:B------:R-:W-:-:S07]  /*42e0*/  MOV R0, UR4 ;  /* 0x0000000400007c02 */ /* 0x000fce0008000f00 */
.L_x_87:
[----:B-1----:R1:W2:Y:S02]  /*42f0*/  SYNCS.PHASECHK.TRANS64.TRYWAIT P0, [R0+URZ+0x270], R2 ;  /* 0x00027002000075a7 */ /* 0x0022a400080011ff */
[----:B--2---:R-:W-:Y:S05]  /*4300*/  @!P0 NANOSLEEP.SYNCS 0x989680 ;  /* 0x009896800000895d */ /* 0x004fea0003900000 */
[----:B------:R-:W2:Y:S02]  /*4310*/  @!P0 SYNCS.PHASECHK.TRANS64 P0, [R0+URZ+0x270], R2 ;  /* 0x00027002000085a7 */ /* 0x000ea400080010ff */
[----:B--2---:R-:W-:Y:S05]  /*4320*/  @P0 EXIT ;  /* 0x000000000000094d */ /* 0x004fea0003800000 */
[----:B------:R-:W-:Y:S05]  /*4330*/  BRA `(.L_x_87) ;  /* 0xfffffffc00ec7947 */ /* 0x000fea000383ffff */
.L_x_80:
[----:B------:R-:W-:Y:S05]  /*4340*/  BRA.U UP4, `(.L_x_88) ;  /* 0x0000001104a07547 */ /* 0x000fea000b800000 */
[----:B------:R-:W-:Y:S01]  /*4350*/  UMOV UR6, 0x40 ;  /* 0x0000004000067882 */ /* 0x000fe20000000000 */
[----:B------:R-:W-:Y:S01]  /*4360*/  NOP ;  /* 0x0000000000007918 */ /* 0x000fe20000000000 */
[----:B------:R-:W-:Y:S01]  /*4370*/  ULEA UR6, UR37, UR6, 0x18 ;  /* 0x0000000625067291 */ /* 0x000fe2000f8ec0ff */
[----:B------:R-:W-:Y:S02]  /*4380*/  UMOV UR7, 0x400 ;  /* 0x0000040000077882 */ /* 0x000fe40000000000 */
[----:B------:R-:W-:-:S06]  /*4390*/  ULEA UR37, UR37, UR7, 0x18 ;  /* 0x0000000725257291 */ /* 0x000fcc000f8ec0ff */
[----:B------:R-:W1:Y:S02]  /*43a0*/  LDS.U8 R2, [UR6+0x1c] ;  /* 0x00001c06ff027984 */ /* 0x000e640008000000 */
[----:B-1----:R-:W-:-:S13]  /*43b0*/  ISETP.NE.AND P0, PT, R2, RZ, PT ;  /* 0x000000ff0200720c */ /* 0x002fda0003f05270 */
[----:B------:R-:W-:Y:S05]  /*43c0*/  @P0 BRA `(.L_x_89) ;  /* 0x0000000400080947 */ /* 0x000fea0003800000 */
[----:B------:R-:W-:Y:S02]  /*43d0*/  UISETP.NE.U32.AND UP0, UPT, UR5, 0x1, UPT ;  /* 0x000000010500788c */ /* 0x000fe4000bf05070 */
[----:B------:R-:W-:-:S07]  /*43e0*/  UIADD3 UR8, UPT, UPT, UR6, 0x8, URZ ;  /* 0x0000000806087890 */ /* 0x000fce000fffe0ff */
[----:B------:R-:W-:Y:S05]  /*43f0*/  BRA.U !UP0, `(.L_x_90) ;  /* 0x00000001089c7547 */ /* 0x000fea000b800000 */
[----:B------:R-:W-:Y:S01]  /*4400*/  ELECT P0, URZ, PT ;  /* 0x0000000000ff782f */ /* 0x000fe20003800000 */
[----:B------:R-:W-:-:S12]  /*4410*/  BSSY B0, `(.L_x_90) ;  /* 0x0000025000007945 */ /* 0x000fd80003800000 */
[----:B------:R-:W-:Y:S05]  /*4420*/  @!P0 BRA `(.L_x_91) ;  /* 0x00000000008c8947 */ /* 0x000fea0003800000 */
[----:B------:R-:W-:-:S05]  /*4430*/  UMOV UR7, 0x10 ;  /* 0x0000001000077882 */ /* 0x000fca0000000000 */
[----:B------:R-:W-:Y:S04]  /*4440*/  DEPBAR.LE SB1, 0x36 ;  /* 0x00009d800000791a */ /* 0x000fe80000000000 */
[----:B------:R-:W1:Y:S02]  /*4450*/  UTCATOMSWS.2CTA.FIND_AND_SET.ALIGN UP1, UR7, UR7 ;  /* 0x00000007000775e3 */ /* 0x000e640008220800 */
[----:B-1----:R-:W-:Y:S01]  /*4460*/  MOV R10, UR7 ;  /* 0x00000007000a7c02 */ /* 0x002fe20008000f00 */
[----:B------:R-:W-:Y:S06]  /*4470*/  BRA.U UP1, `(.L_x_92) ;  /* 0x0000000101187547 */ /* 0x000fec000b800000 */
.L_x_93:
[----:B------:R-:W-:Y:S05]  /*4480*/  NANOSLEEP 0x64 ;  /* 0x000000640000795d */ /* 0x000fea0003800000 */
[----:B------:R-:W-:-:S05]  /*4490*/  UMOV UR7, 0x10 ;  /* 0x0000001000077882 */ /* 0x000fca0000000000 */
[----:B------:R-:W-:Y:S04]  /*44a0*/  DEPBAR.LE SB1, 0x36 ;  /* 0x00009d800000791a */ /* 0x000fe80000000000 */
[----:B------:R-:W1:Y:S02]  /*44b0*/  UTCATOMSWS.2CTA.FIND_AND_SET.ALIGN UP1, UR7, UR7 ;  /* 0x00000007000775e3 */ /* 0x000e640008220800 */
[----:B-1----:R-:W-:Y:S01]  /*44c0*/  MOV R10, UR7 ;  /* 0x00000007000a7c02 */ /* 0x002fe20008000f00 */
[----:B------:R-:W-:Y:S05]  /*44d0*/  BRA.U !UP1, `(.L_x_93) ;  /* 0xfffffffd09e87547 */ /* 0x000fea000b83ffff */
.L_x_92:
[----:B------:R-:W1:Y:S01]  /*44e0*/  LDS R5, [UR6+0x10] ;  /* 0x00001006ff057984 */ /* 0x000e620008000800 */
[----:B------:R-:W-:Y:S01]  /*44f0*/  IMAD.U32 R3, RZ, RZ, UR37 ;  /* 0x00000025ff037e24 */ /* 0x000fe2000f8e00ff */
[----:B------:R-:W-:-:S03]  /*4500*/  MOV R2, UR4 ;  /* 0x0000000400027c02 */ /* 0x000fc60008000f00 */
[----:B------:R-:W-:Y:S01]  /*4510*/  VIADD R3, R3, 0x310 ;  /* 0x0000031003037836 */ /* 0x000fe20000000000 */
[----:B-1----:R-:W-:-:S04]  /*4520*/  SHF.L.U32 R5, R5, 0x1f, RZ ;  /* 0x0000001f05057819 */ /* 0x002fc800000006ff */
[----:B------:R-:W1:Y:S02]  /*4530*/  SYNCS.PHASECHK.TRANS64.TRYWAIT P0, [UR6+0x8], R5 ;  /* 0x00000805ff0075a7 */ /* 0x000e640008001106 */
[----:B-1----:R-:W-:Y:S05]  /*4540*/  @P0 BRA `(.L_x_94) ;  /* 0x0000000000080947 */ /* 0x002fea0003800000 */
[----:B------:R-:W1:Y:S02]  /*4550*/  SYNCS.PHASECHK.TRANS64.TRYWAIT P0, [UR6+0x8], R5 ;  /* 0x00000805ff0075a7 */ /* 0x000e640008001106 */
[----:B-1----:R-:W-:Y:S05]  /*4560*/  @!P0 BRA `(.L_x_95) ;  /* 0x00000078008c8947 */ /* 0x002fea0003800000 */
.L_x_94:
[----:B-1----:R-:W-:Y:S01]  /*4570*/  HFMA2 R4, -RZ, RZ, 0, 5.9604644775390625e-08 ;  /* 0x00000001ff047431 */ /* 0x002fe200000001ff */
[----:B------:R-:W-:Y:S01]  /*4580*/  UPRMT UR7, UR4, 0x654, UR8 ;  /* 0x0000065404077896 */ /* 0x000fe20008000008 */
[----:B------:R-:W-:Y:S01]  /*4590*/  IMAD.MOV.U32 R7, RZ, RZ, 0xffff ;  /* 0x0000ffffff077424 */ /* 0x000fe200078e00ff */
[----:B------:R-:W-:Y:S01]  /*45a0*/  PRMT R2, R2, 0x654, R3 ;  /* 0x0000065402027816 */ /* 0x000fe20000000003 */
[----:B------:R-:W-:Y:S02]  /*45b0*/  IMAD.MOV.U32 R5, RZ, RZ, 0x4 ;  /* 0x00000004ff057424 */ /* 0x000fe400078e00ff */
[----:B------:R-:W-:Y:S01]  /*45c0*/  IMAD.SHL.U32 R9, R10, 0x20, RZ ;  /* 0x000000200a097824 */ /* 0x000fe200078e00ff */
[----:B------:R-:W-:Y:S02]  /*45d0*/  MOV R3, UR7 ;  /* 0x0000000700037c02 */ /* 0x000fe40008000f00 */
[-C--:B------:R-:W-:Y:S01]  /*45e0*/  SHF.L.U32 R7, R7, R10.reuse, RZ ;  /* 0x0000000a07077219 */ /* 0x080fe200000006ff */
[----:B------:R1:W-:Y:S01]  /*45f0*/  SYNCS.ARRIVE.TRANS64.RED RZ, [UR7], R5 ;  /* 0x00000005ffff79a7 */ /* 0x0003e20008000407 */
[----:B------:R-:W-:Y:S01]  /*4600*/  SHF.L.U32 R6, R4, R10, RZ ;  /* 0x0000000a04067219 */ /* 0x000fe200000006ff */
[----:B------:R1:W-:Y:S04]  /*4610*/  STS [UR37+0x310], R9 ;  /* 0x00031009ff007988 */ /* 0x0003e80008000825 */
[----:B------:R1:W-:Y:S04]  /*4620*/  STAS [R2.64], R10 ;  /* 0x0000000a02007dbd */ /* 0x0003e8000c0008ff */
[----:B------:R1:W-:Y:S04]  /*4630*/  ATOMS.OR RZ, [UR6+0x14], R7 ;  /* 0x00001407ffff798c */ /* 0x0003e8000b000006 */
[----:B------:R1:W-:Y:S04]  /*4640*/  ATOMS.OR RZ, [UR6+0x18], R6 ;  /* 0x00001806ffff798c */ /* 0x0003e8000b000006 */
[----:B------:R1:W-:Y:S02]  /*4650*/  ATOMS.XOR RZ, [UR6+0x10], R4 ;  /* 0x00001004ffff798c */ /* 0x0003e4000b800006 */
.L_x_91:
[----:B------:R-:W-:Y:S05]  /*4660*/  BSYNC B0 ;  /* 0x0000000000007941 */ /* 0x000fea0003800000 */
.L_x_90:
[----:B------:R-:W-:Y:S05]  /*4670*/  BRA.U UP0, `(.L_x_96) ;  /* 0x00000001006c7547 */ /* 0x000fea000b800000 */
[----:B------:R-:W-:-:S03]  /*4680*/  UMOV UR7, 0xffffffff ;  /* 0xffffffff00077882 */ /* 0x000fc60000000000 */
[----:B------:R-:W-:Y:S05]  /*4690*/  BRA.DIV UR7, `(.L_x_97) ;  /* 0x0000007a07587947 */ /* 0x000fea000b800000 */
[----:B------:R-:W-:-:S13]  /*46a0*/  ELECT P6, URZ, PT ;  /* 0x0000000000ff782f */ /* 0x000fda00038c0000 */
.L_x_324:
[----:B------:R-:W-:Y:S05]  /*46b0*/  @!P6 BRA `(.L_x_96) ;  /* 0x00000000005ce947 */ /* 0x000fea0003800000 */
[----:B-1----:R-:W1:Y:S02]  /*46c0*/  LDS R3, [UR6+0x10] ;  /* 0x00001006ff037984 */ /* 0x002e640008000800 */
[----:B-1----:R-:W-:-:S04]  /*46d0*/  SHF.L.U32 R3, R3, 0x1f, RZ ;  /* 0x0000001f03037819 */ /* 0x002fc800000006ff */
[----:B------:R-:W1:Y:S02]  /*46e0*/  SYNCS.PHASECHK.TRANS64.TRYWAIT P0, [UR6+0x8], R3 ;  /* 0x00000803ff0075a7 */ /* 0x000e640008001106 */
[----:B-1----:R-:W-:Y:S05]  /*46f0*/  @P0 BRA `(.L_x_98) ;  /* 0x0000000000080947 */ /* 0x002fea0003800000 */
[----:B------:R-:W1:Y:S02]  /*4700*/  SYNCS.PHASECHK.TRANS64.TRYWAIT P0, [UR6+0x8], R3 ;  /* 0x00000803ff0075a7 */ /* 0x000e640008001106 */
[----:B-1----:R-:W-:Y:S05]  /*4710*/  @!P0 BRA `(.L_x_99) ;  /* 0x0000007800588947 */ /* 0x002fea0003800000 */
.L_x_98:
[----:B------:R-:W2:Y:S01]  /*4720*/  LDS R5, [UR37+0x310] ;  /* 0x00031025ff057984 */ /* 0x000ea20008000800 */
[----:B-1----:R-:W-:Y:S02]  /*4730*/  HFMA2 R2, -RZ, RZ, 0, 5.9604644775390625e-08 ;  /* 0x00000001ff027431 */ /* 0x002fe400000001ff */
[----:B------:R-:W-:Y:S01]  /*4740*/  IMAD.MOV.U32 R3, RZ, RZ, 0xffff ;  /* 0x0000ffffff037424 */ /* 0x000fe200078e00ff */
[----:B------:R-:W-:Y:S01]  /*4750*/  UPRMT UR7, UR4, 0x654, UR8 ;  /* 0x0000065404077896 */ /* 0x000fe20008000008 */
[----:B--2---:R-:W-:-:S03]  /*4760*/  IMAD.SHL.U32 R4, R5, 0x20, RZ ;  /* 0x0000002005047824 */ /* 0x004fc600078e00ff */
[-C--:B------:R-:W-:Y:S02]  /*4770*/  SHF.L.U32 R3, R3, R5.reuse, RZ ;  /* 0x0000000503037219 */ /* 0x080fe400000006ff */
[----:B------:R-:W-:Y:S01]  /*4780*/  SHF.L.U32 R5, R2, R5, RZ ;  /* 0x0000000502057219 */ /* 0x000fe200000006ff */
[----:B------:R2:W-:Y:S04]  /*4790*/  STS [UR37+0x310], R4 ;  /* 0x00031004ff007988 */ /* 0x0005e80008000825 */
[----:B------:R2:W-:Y:S04]  /*47a0*/  ATOMS.OR RZ, [UR6+0x14], R3 ;  /* 0x00001403ffff798c */ /* 0x0005e8000b000006 */
[----:B------:R2:W-:Y:S01]  /*47b0*/  ATOMS.OR RZ, [UR6+0x18], R5 ;  /* 0x00001805ffff798c */ /* 0x0005e2000b000006 */
[----:B------:R-:W-:Y:S03]  /*47c0*/  SYNCS.ARRIVE.TRANS64.RED.A1T0 RZ, [UR7], RZ ;  /* 0x000000ffffff79a7 */ /* 0x000fe60008100407 */
[----:B------:R2:W-:Y:S01]  /*47d0*/  ATOMS.XOR RZ, [UR6+0x10], R2 ;  /* 0x00001002ffff798c */ /* 0x0005e2000b800006 */
[----:B------:R-:W-:Y:S05]  /*47e0*/  BRA `(.L_x_96) ;  /* 0x0000000000107947 */ /* 0x000fea0003800000 */
.L_x_89:
[----:B------:R-:W-:-:S05]  /*47f0*/  MOV R2, 0xffffffff ;  /* 0xffffffff00027802 */ /* 0x000fca0000000f00 */
[----:B------:R1:W-:Y:S02]  /*4800*/  STS [UR37+0x310], R2 ;  /* 0x00031002ff007988 */ /* 0x0003e40008000825 */
[----:B-1----:R-:W-:Y:S02]  /*4810*/  MOV R2, 0x4830 ;  /* 0x0000483000027802 */ /* 0x002fe40000000f00 */
[----:B-----5:R-:W-:Y:S05]  /*4820*/  CALL.REL.NOINC `($__internal_1_$__cuda_sm10x_tcgen05_guardrail_trap_phase_invalid_during_alloc) ;  /* 0x0000007c00607944 */ /* 0x020fea0003c00000 */
.L_x_96:
[----:B------:R-:W-:Y:S05]  /*4830*/  WARPSYNC.ALL ;  /* 0x0000000000007948 */ /* 0x000fea0003800000 */
[----:B------:R-:W3:Y:S01]  /*4840*/  S2UR UR8, SR_CgaCtaId ;  /* 0x00000000000879c3 */ /* 0x000ee20000008800 */
[----:B------:R-:W-:Y:S01]  /*4850*/  UMOV UR6, 0x400 ;  /* 0x0000040000067882 */ /* 0x000fe20000000000 */
[----:B------:R-:W-:-:S06]  /*4860*/  NOP ;  /* 0x0000000000007918 */ /* 0x000fcc0000000000 */
[----:B------:R-:W-:Y:S06]  /*4870*/  BAR.ARV 0x6, 0xa0 ;  /* 0x0182800000007b1d */ /* 0x000fec0000002000 */
[----:B------:R-:W-:Y:S01]  /*4880*/  LOP3.LUT R0, R0, 0xffff, RZ, 0xc0, !PT ;  /* 0x0000ffff00007812 */ /* 0x000fe200078ec0ff */
[----:B-1----:R-:W-:Y:S01]  /*4890*/  IMAD.MOV.U32 R9, RZ, RZ, 0x1 ;  /* 0x00000001ff097424 */ /* 0x002fe200078e00ff */
[----:B------:R-:W-:Y:S01]  /*48a0*/  LOP3.LUT R8, R8, 0xffff, RZ, 0xc0, !PT ;  /* 0x0000ffff08087812 */ /* 0x000fe200078ec0ff */
[----:B------:R-:W-:Y:S01]  /*48b0*/  UMOV UR22, URZ ;  /* 0x000000ff00167c82 */ /* 0x000fe20008000000 */
[----:B------:R-:W-:Y:S01]  /*48c0*/  R2UR UR12, R0 ;  /* 0x00000000000c72ca */ /* 0x000fe200000e0000 */
[----:B------:R-:W-:Y:S01]  /*48d0*/  UMOV UR21, URZ ;  /* 0x000000ff00157c82 */ /* 0x000fe20008000000 */
[----:B------:R-:W-:Y:S01]  /*48e0*/  R2UR UR13, R8 ;  /* 0x00000000080d72ca */ /* 0x000fe200000e0000 */
[----:B------:R-:W-:Y:S01]  /*48f0*/  IMAD.MOV.U32 R8, RZ, RZ, RZ ;  /* 0x000000ffff087224 */ /* 0x000fe200078e00ff */
[----:B------:R-:W-:Y:S01]  /*4900*/  UMOV UR20, URZ ;  /* 0x000000ff00147c82 */ /* 0x000fe20008000000 */
[----:B------:R-:W-:-:S02]  /*4910*/  UISETP.NE.AND UP2, UPT, UR5, URZ, UPT ;  /* 0x000000ff0500728c */ /* 0x000fc4000bf45270 */
[----:B---3--:R-:W-:Y:S01]  /*4920*/  ULEA UR8, UR8, UR6, 0x18 ;  /* 0x0000000608087291 */ /* 0x008fe2000f8ec0ff */
[----:B------:R-:W1:Y:S03]  /*4930*/  LDCU UR6, c[0x0][0x38c] ;  /* 0x00007180ff0677ac */ /* 0x000e660008000800 */
[----:B------:R-:W-:Y:S02]  /*4940*/  UIADD3 UR14, UPT, UPT, UR8, 0x2600, URZ ;  /* 0x00002600080e7890 */ /* 0x000fe4000fffe0ff */
[----:B------:R-:W-:-:S03]  /*4950*/  UIADD3 UR15, UPT, UPT, UR8, 0x26600, URZ ;  /* 0x00026600080f7890 */ /* 0x000fc6000fffe0ff */
[----:B--2---:R-:W2:Y:S01]  /*4960*/  LDS R2, [UR8+0x310] ;  /* 0x00031008ff027984 */ /* 0x004ea20008000800 */
[----:B------:R-:W-:Y:S02]  /*4970*/  USHF.R.U32.HI UR14, URZ, 0x4, UR14 ;  /* 0x00000004ff0e7899 */ /* 0x000fe4000801160e */
[----:B------:R-:W-:Y:S02]  /*4980*/  USHF.R.U32.HI UR15, URZ, 0x4, UR15 ;  /* 0x00000004ff0f7899 */ /* 0x000fe4000801160f */
[----:B------:R-:W-:Y:S02]  /*4990*/  ULOP3.LUT UR14, UR14, 0x3fff, URZ, 0xc0, !UPT ;  /* 0x00003fff0e0e7892 */ /* 0x000fe4000f8ec0ff */
[----:B------:R-:W-:Y:S02]  /*49a0*/  ULOP3.LUT UR15, UR15, 0x3fff, URZ, 0xc0, !UPT ;  /* 0x00003fff0f0f7892 */ /* 0x000fe4000f8ec0ff */
[----:B------:R-:W-:Y:S02]  /*49b0*/  ULOP3.LUT UR14, UR14, 0x10000, URZ, 0xfc, !UPT ;  /* 0x000100000e0e7892 */ /* 0x000fe4000f8efcff */
[----:B-1----:R-:W-:-:S02]  /*49c0*/  UIADD3 UR6, UPT, UPT, UR6, 0x3f, URZ ;  /* 0x0000003f06067890 */ /* 0x002fc4000fffe0ff */
[----:B------:R-:W-:Y:S02]  /*49d0*/  ULOP3.LUT UR15, UR15, 0x10000, URZ, 0xfc, !UPT ;  /* 0x000100000f0f7892 */ /* 0x000fe4000f8efcff */
[----:B------:R-:W-:Y:S01]  /*49e0*/  USHF.R.S32.HI UR7, URZ, 0x1f, UR6 ;  /* 0x0000001fff077899 */ /* 0x000fe20008011406 */
[----:B------:R-:W-:Y:S01]  /*49f0*/  UMOV UR28, 0x0 ;  /* 0x00000000001c7882 */ /* 0x000fe20000000000 */
[----:B------:R-:W-:Y:S02]  /*4a00*/  UMOV UR29, 0x8100010 ;  /* 0x08100010001d7882 */ /* 0x000fe40000000000 */
[----:B------:R-:W-:Y:S01]  /*4a10*/  ULEA.HI UR7, UR7, UR6, URZ, 0x6 ;  /* 0x0000000607077291 */ /* 0x000fe2000f8f30ff */
[----:B------:R-:W-:Y:S01]  /*4a20*/  UMOV UR26, 0x0 ;  /* 0x00000000001a7882 */ /* 0x000fe20000000000 */
[----:B------:R-:W-:Y:S02]  /*4a30*/  UMOV UR27, 0x8100010 ;  /* 0x08100010001b7882 */ /* 0x000fe40000000000 */
[----:B------:R-:W-:-:S04]  /*4a40*/  USHF.R.S32.HI UR7, URZ, 0x6, UR7 ;  /* 0x00000006ff077899 */ /* 0x000fc80008011407 */
[----:B------:R-:W-:-:S04]  /*4a50*/  UISETP.LT.AND UP0, UPT, UR7, 0x1, UPT ;  /* 0x000000010700788c */ /* 0x000fc8000bf01270 */
[----:B------:R-:W-:Y:S01]  /*4a60*/  USEL UR23, UR7, 0x1, !UP0 ;  /* 0x0000000107177887 */ /* 0x000fe2000c000000 */
[----:B--2---:R-:W-:Y:S02]  /*4a70*/  R2UR UR24, R2 ;  /* 0x00000000021872ca */ /* 0x004fe400000e0000 */
[----:B------:R-:W-:-:S13]  /*4a80*/  CS2R R2, SRZ ;  /* 0x0000000000027805 */ /* 0x000fda000001ff00 */
.L_x_107:
[C---:B------:R-:W-:Y:S02]  /*4a90*/  LEA R0, R8.reuse, UR8, 0x3 ;  /* 0x0000000808007c11 */ /* 0x040fe4000f8e18ff */
[----:B------:R-:W-:Y:S02]  /*4aa0*/  SHF.L.U32 R4, R3, 0x1f, RZ ;  /* 0x0000001f03047819 */ /* 0x000fe400000006ff */
[----:B------:R-:W-:Y:S02]  /*4ab0*/  LEA R5, R8, UR8, 0x4 ;  /* 0x0000000808057c11 */ /* 0x000fe4000f8e20ff */
[----:B------:R-:W1:Y:S02]  /*4ac0*/  SYNCS.PHASECHK.TRANS64.TRYWAIT P0, [R0+URZ+0x260], R4 ;  /* 0x00026004000075a7 */ /* 0x000e6400080011ff */
[----:B-1-34-:R-:W-:Y:S05]  /*4ad0*/  @!P0 BRA `(.L_x_100) ;  /* 0x0000007400808947 */ /* 0x01afea0003800000 */
.L_x_325:
[----:B-1----:R-:W1:Y:S01]  /*4ae0*/  LDS.128 R4, [R5+0x2f0] ;  /* 0x0002f00005047984 */ /* 0x002e620000000c00 */
[----:B------:R-:W-:Y:S02]  /*4af0*/  VIADD R0, R0, 0x270 ;  /* 0x0000027000007836 */ /* 0x000fe40000000000 */
[----:B------:R-:W-:Y:S01]  /*4b00*/  VIADD R8, R8, 0x1 ;  /* 0x0000000108087836 */ /* 0x000fe20000000000 */
[----:B------:R-:W-:Y:S01]  /*4b10*/  @!PT LDS RZ, [RZ] ;  /* 0x00000000fffff984 */ /* 0x000fe20000000800 */
[----:B------:R-:W-:Y:S01]  /*4b20*/  @!PT LDS RZ, [RZ] ;  /* 0x00000000fffff984 */ /* 0x000fe20000000800 */
[----:B------:R-:W-:Y:S01]  /*4b30*/  @!PT LDS RZ, [RZ] ;  /* 0x00000000fffff984 */ /* 0x000fe20000000800 */
[----:B------:R-:W-:Y:S01]  /*4b40*/  @!PT LDS RZ, [RZ] ;  /* 0x00000000fffff984 */ /* 0x000fe20000000800 */
[----:B------:R2:W-:Y:S06]  /*4b50*/  MEMBAR.ALL.CTA ;  /* 0x0000000000007992 */ /* 0x0005ec0000008000 */
[----:B--2---:R-:W2:Y:S01]  /*4b60*/  FENCE.VIEW.ASYNC.S ;  /* 0x00000000000073c6 */ /* 0x004ea20000000000 */
[----:B------:R-:W-:-:S04]  /*4b70*/  PRMT R0, RZ, 0x654, R0 ;  /* 0x00000654ff007816 */ /* 0x000fc80000000000 */
[----:B--2---:R2:W-:Y:S01]  /*4b80*/  SYNCS.ARRIVE.TRANS64.RED.A1T0 RZ, [R0+URZ], RZ ;  /* 0x000000ff00ff79a7 */ /* 0x0045e200081004ff */
[----:B-1----:R-:W-:Y:S01]  /*4b90*/  LOP3.LUT P1, RZ, R6, 0x1, RZ, 0xc0, !PT ;  /* 0x0000000106ff7812 */ /* 0x002fe2000782c0ff */
[----:B--2---:R-:W-:-:S12]  /*4ba0*/  BRA.U UP2, `(.L_x_101) ;  /* 0x0000000102e07547 */ /* 0x004fd8000b800000 */
[----:B------:R-:W1:Y:S01]  /*4bb0*/  LDCU UR6, c[0x0][0x38c] ;  /* 0x00007180ff0677ac */ /* 0x000e620008000800 */
[----:B------:R-:W-:Y:S02]  /*4bc0*/  PLOP3.LUT P2, PT, PT, PT, PT, 0x80, 0x8 ;  /* 0x000000000008781c */ /* 0x000fe40003f4f070 */
[----:B------:R-:W-:Y:S01]  /*4bd0*/  SHF.L.U32 R4, R9, 0x1f, RZ ;  /* 0x0000001f09047819 */ /* 0x000fe200000006ff */
[----:B------:R-:W-:Y:S02]  /*4be0*/  ULEA UR10, UR22, UR8, 0x3 ;  /* 0x00000008160a7291 */ /* 0x000fe4000f8e18ff */
[----:B------:R-:W-:Y:S02]  /*4bf0*/  ULEA UR11, UR22, UR24, 0x5 ;  /* 0x00000018160b7291 */ /* 0x000fe4000f8e28ff */
[----:B-1----:R-:W-:-:S06]  /*4c00*/  UISETP.GE.AND UP0, UPT, UR6, 0x1, UPT ;  /* 0x000000010600788c */ /* 0x002fcc000bf06270 */
[----:B------:R-:W-:-:S05]  /*4c10*/  PLOP3.LUT P0, PT, PT, PT, UP0, 0x80, 0x8 ;  /* 0x000000000008781c */ /* 0x000fca0003f0f008 */
[----:B------:R-:W-:-:S08]  /*4c20*/  @UP0 ULEA UR6, UR21, UR8, 0x3 ;  /* 0x0000000815060291 */ /* 0x000fd0000f8e18ff */
[----:B------:R-:W-:-:S04]  /*4c30*/  @P0 SHF.L.U32 R0, R2, 0x1f, RZ ;  /* 0x0000001f02000819 */ /* 0x000fc800000006ff */
[----:B------:R1:W2:Y:S01]  /*4c40*/  @P0 SYNCS.PHASECHK.TRANS64.TRYWAIT P2, [UR6], R0 ;  /* 0x00000000ff0005a7 */ /* 0x0002a20008041106 */
[----:B------:R-:W3:Y:S02]  /*4c50*/  SYNCS.PHASECHK.TRANS64.TRYWAIT P0, [UR10+0x2a0], R4 ;  /* 0x0002a004ff0075a7 */ /* 0x000ee4000800110a */
[----:B-123--:R-:W-:Y:S05]  /*4c60*/  @!P0 BRA `(.L_x_102) ;  /* 0x0000007400308947 */ /* 0x00efea0003800000 */
.L_x_327:
[----:B------:R-:W-:Y:S01]  /*4c70*/  UMOV UR19, UR20 ;  /* 0x0000001400137c82 */ /* 0x000fe20008000000 */
[----:B------:R-:W-:Y:S05]  /*4c80*/  BRA.U !UP0, `(.L_x_103) ;  /* 0x0000000108987547 */ /* 0x000fea000b800000 */
[----:B------:R-:W-:Y:S02]  /*4c90*/  UIADD3 UR19, UPT, UPT, UR23, UR20, URZ ;  /* 0x0000001417137290 */ /* 0x000fe4000fffe0ff */
[----:B------:R-:W-:Y:S01]  /*4ca0*/  UPLOP3.LUT UP3, UPT, UPT, UPT, UPT, 0x40, 0x4 ;  /* 0x000000000004789c */ /* 0x000fe20003f6e870 */
[----:B------:R-:W-:Y:S01]  /*4cb0*/  UMOV UR18, UR7 ;  /* 0x0000000700127c82 */ /* 0x000fe20008000000 */
[----:B------:R-:W-:-:S09]  /*4cc0*/  UMOV UR17, UR21 ;  /* 0x0000001500117c82 */ /* 0x000fd20008000000 */
.L_x_106:
[----:B--2---:R-:W-:Y:S01]  /*4cd0*/  ULEA UR9, UR17, UR8, 0x3 ;  /* 0x0000000811097291 */ /* 0x004fe2000f8e18ff */
[----:B---3--:R-:W-:Y:S11]  /*4ce0*/  @P2 BRA `(.L_x_104) ;  /* 0x00000000000c2947 */ /* 0x008ff60003800000 */
[----:B-1----:R-:W-:Y:S04]  /*4cf0*/  SHF.L.U32 R4, R2, 0x1f, RZ ;  /* 0x0000001f02047819 */ /* 0x002fe800000006ff */
[----:B------:R-:W1:Y:S02]  /*4d00*/  SYNCS.PHASECHK.TRANS64.TRYWAIT P0, [UR9], R4 ;  /* 0x00000004ff0075a7 */ /* 0x000e640008001109 */
[----:B-1----:R-:W-:Y:S05]  /*4d10*/  @!P0 BRA `(.L_x_105) ;  /* 0x00000074001c8947 */ /* 0x002fea0003800000 */
.L_x_104:
[----:B------:R-:W-:Y:S01]  /*4d20*/  UISETP.NE.AND UP0, UPT, UR18, 0x1, UPT ;  /* 0x000000011200788c */ /* 0x000fe2000bf05270 */
[----:B------:R-:W-:Y:S01]  /*4d30*/  PLOP3.LUT P2, PT, PT, PT, PT, 0x80, 0x8 ;  /* 0x000000000008781c */ /* 0x000fe20003f4f070 */
[----:B------:R-:W-:Y:S02]  /*4d40*/  UIADD3 UR21, UPT, UPT, UR17, 0x1, URZ ;  /* 0x0000000111157890 */ /* 0x000fe4000fffe0ff */
[----:B------:R-:W-:Y:S02]  /*4d50*/  ULEA UR30, UR17, UR15, 0x7 ;  /* 0x0000000f111e7291 */ /* 0x000fe4000f8e38ff */
[----:B------:R-:W-:Y:S01]  /*4d60*/  UISETP.NE.AND UP1, UPT, UR21, 0x24, UPT ;  /* 0x000000241500788c */ /* 0x000fe2000bf25270 */
[----:B------:R-:W-:Y:S01]  /*4d70*/  PLOP3.LUT P0, PT, PT, PT, UP0, 0x80, 0x8 ;  /* 0x000000000008781c */ /* 0x000fe20003f0f008 */
[----:B------:R-:W-:Y:S02]  /*4d80*/  ULEA UR32, UR17, UR14, 0x8 ;  /* 0x0000000e11207291 */ /* 0x000fe4000f8e40ff */
[----:B------:R-:W-:Y:S02]  /*4d90*/  USEL UR16, URZ, 0x1, UP1 ;  /* 0x00000001ff107887 */ /* 0x000fe40008800000 */
[----:B------:R-:W-:Y:S02]  /*4da0*/  USEL UR21, UR21, URZ, UP1 ;  /* 0x000000ff15157287 */ /* 0x000fe40008800000 */
[----:B------:R-:W-:Y:S02]  /*4db0*/  UIADD3 UR36, UPT, UPT, UR30, 0x2, URZ ;  /* 0x000000021e247890 */ /* 0x000fe4000fffe0ff */
[----:B------:R-:W-:Y:S01]  /*4dc0*/  @UP0 ULEA UR6, UR21, UR8, 0x3 ;  /* 0x0000000815060291 */ /* 0x000fe2000f8e18ff */
[----:B------:R-:W-:Y:S01]  /*4dd0*/  LOP3.LUT R2, R2, UR16, RZ, 0x3c, !PT ;  /* 0x0000001002027c12 */ /* 0x000fe2000f8e3cff */
[----:B------:R-:W-:Y:S02]  /*4de0*/  UIADD3 UR34, UPT, UPT, UR32, 0x2, URZ ;  /* 0x0000000220227890 */ /* 0x000fe4000fffe0ff */
[----:B------:R-:W-:Y:S01]  /*4df0*/  UIADD3 UR9, UPT, UPT, UR9, 0x120, URZ ;  /* 0x0000012009097890 */ /* 0x000fe2000fffe0ff */
[----:B-1----:R-:W-:Y:S01]  /*4e00*/  @P0 SHF.L.U32 R0, R2, 0x1f, RZ ;  /* 0x0000001f02000819 */ /* 0x002fe200000006ff */
[----:B------:R-:W-:Y:S01]  /*4e10*/  UMOV UR31, 0x80004020 ;  /* 0x80004020001f7882 */ /* 0x000fe20000000000 */
[----:B------:R-:W-:Y:S01]  /*4e20*/  UMOV UR33, 0x80004020 ;  /* 0x8000402000217882 */ /* 0x000fe20000000000 */
[----:B------:R-:W-:Y:S01]  /*4e30*/  UMOV UR37, 0x80004020 ;  /* 0x8000402000257882 */ /* 0x000fe20000000000 */
[----:B------:R2:W3:Y:S01]  /*4e40*/  @P0 SYNCS.PHASECHK.TRANS64.TRYWAIT P2, [UR6], R0 ;  /* 0x00000000ff0005a7 */ /* 0x0004e20008041106 */
[----:B------:R-:W-:Y:S01]  /*4e50*/  UIADD3 UR20, UPT, UPT, UR20, 0x1, URZ ;  /* 0x0000000114147890 */ /* 0x000fe2000fffe0ff */
[----:B------:R2:W-:Y:S01]  /*4e60*/  UTCQMMA.2CTA gdesc[UR32], gdesc[UR30], tmem[UR11], tmem[UR28], idesc[UR29], UP3 ;  /* 0x00ff1c1e200075ea */ /* 0x0005e20009a0030b */
[----:B------:R-:W-:Y:S02]  /*4e70*/  UIADD3 UR18, UPT, UPT, UR18, -0x1, URZ ;  /* 0xffffffff12127890 */ /* 0x000fe4000fffe0ff */
[----:B------:R-:W-:Y:S02]  /*4e80*/  UISETP.NE.AND UP0, UPT, UR20, UR19, UPT ;  /* 0x000000131400728c */ /* 0x000fe4000bf05270 */
[----:B------:R-:W-:Y:S01]  /*4e90*/  UPLOP3.LUT UP3, UPT, UPT, UPT, UPT, 0x80, 0x8 ;  /* 0x000000000008789c */ /* 0x000fe20003f6f070 */
[----:B------:R-:W-:Y:S01]  /*4ea0*/  UMOV UR35, 0x80004020 ;  /* 0x8000402000237882 */ /* 0x000fe20000000000 */
[----:B------:R-:W-:Y:S01]  /*4eb0*/  UMOV UR17, UR21 ;  /* 0x0000001500117c82 */ /* 0x000fe20008000000 */
[----:B------:R2:W-:Y:S01]  /*4ec0*/  UTCQMMA.2CTA gdesc[UR34], gdesc[UR36], tmem[UR11], tmem[UR26], idesc[UR27], UPT ;  /* 0x00ff1a24220075ea */ /* 0x0005e2000ba0030b */
[----:B------:R2:W-:Y:S03]  /*4ed0*/  UTCBAR.2CTA.MULTICAST [UR9], URZ, UR13 ;  /* 0x000000ff090073e9 */ /* 0x0005e6000820080d */
[----:B------:R-:W-:Y:S05]  /*4ee0*/  BRA.U UP0, `(.L_x_106) ;  /* 0xfffffffd00787547 */ /* 0x000fea000b83ffff */
.L_x_103:
[----:B------:R-:W-:Y:S01]  /*4ef0*/  UIADD3 UR10, UPT, UPT, UR10, 0x280, URZ ;  /* 0x000002800a0a7890 */ /* 0x000fe2000fffe0ff */
[----:B------:R-:W-:-:S08]  /*4f00*/  UMOV UR20, UR19 ;  /* 0x0000001300147c82 */ /* 0x000fd00008000000 */
[----:B------:R4:W-:Y:S01]  /*4f10*/  UTCBAR.2CTA.MULTICAST [UR10], URZ, UR12 ;  /* 0x000000ff0a0073e9 */ /* 0x0009e2000820080c */
[----:B------:R-:W-:Y:S02]  /*4f20*/  NOP ;  /* 0x0000000000007918 */ /* 0x000fe40000000000 */
.L_x_101:
[----:B------:R-:W-:Y:S01]  /*4f30*/  UIADD3 UR22, UPT, UPT, UR22, 0x1, URZ ;  /* 0x0000000116167890 */ /* 0x000fe2000fffe0ff */
[----:B------:R-:W-:-:S03]  /*4f40*/  ISETP.NE.AND P0, PT, R8, 0x2, PT ;  /* 0x000000020800780c */ /* 0x000fc60003f05270 */
[----:B------:R-:W-:Y:S01]  /*4f50*/  UISETP.NE.AND UP0, UPT, UR22, 0x4, UPT ;  /* 0x000000041600788c */ /* 0x000fe2000bf05270 */
[----:B-12---:R-:W-:Y:S02]  /*4f60*/  SEL R0, RZ, 0x1, P0 ;  /* 0x00000001ff007807 */ /* 0x006fe40000000000 */
[----:B------:R-:W-:Y:S01]  /*4f70*/  SEL R8, R8, RZ, P0 ;  /* 0x000000ff08087207 */ /* 0x000fe20000000000 */
[----:B------:R-:W-:Y:S01]  /*4f80*/  USEL UR6, URZ, 0x1, UP0 ;  /* 0x00000001ff067887 */ /* 0x000fe20008000000 */
[----:B------:R-:W-:Y:S01]  /*4f90*/  LOP3.LUT R3, R3, R0, RZ, 0x3c, !PT ;  /* 0x0000000003037212 */ /* 0x000fe200078e3cff */
[----:B------:R-:W-:-:S04]  /*4fa0*/  USEL UR22, UR22, URZ, UP0 ;  /* 0x000000ff16167287 */ /* 0x000fc80008000000 */
[----:B------:R-:W-:Y:S01]  /*4fb0*/  LOP3.LUT R9, R9, UR6, RZ, 0x3c, !PT ;  /* 0x0000000609097c12 */ /* 0x000fe2000f8e3cff */
[----:B------:R-:W-:Y:S07]  /*4fc0*/  @P1 BRA `(.L_x_107) ;  /* 0xfffffff800b01947 */ /* 0x000fee000383ffff */
[----:B------:R-:W1:Y:S01]  /*4fd0*/  S2UR UR6, SR_CgaCtaId ;  /* 0x00000000000679c3 */ /* 0x000e620000008800 */
[----:B------:R-:W-:Y:S01]  /*4fe0*/  ELECT P0, URZ, PT ;  /* 0x0000000000ff782f */ /* 0x000fe20003800000 */
[----:B------:R-:W-:Y:S01]  /*4ff0*/  HFMA2 R0, -RZ, RZ, 0, 5.9604644775390625e-08 ;  /* 0x00000001ff007431 */ /* 0x000fe200000001ff */
[----:B------:R-:W-:-:S05]  /*5000*/  UMOV UR7, 0x40 ;  /* 0x0000004000077882 */ /* 0x000fca0000000000 */
[----:B------:R-:W-:Y:S01]  /*5010*/  UVIRTCOUNT.DEALLOC.SMPOOL 0x80 ;  /* 0x000000800000784c */ /* 0x000fe20000000000 */
[----:B------:R-:W-:Y:S02]  /*5020*/  UISETP.NE.AND UP0, UPT, UR5, URZ, UPT ;  /* 0x000000ff0500728c */ /* 0x000fe4000bf05270 */
[----:B-1----:R-:W-:-:S09]  /*5030*/  ULEA UR6, UR6, UR7, 0x18 ;  /* 0x0000000706067291 */ /* 0x002fd2000f8ec0ff */
[----:B------:R1:W-:Y:S01]  /*5040*/  @P0 STS.U8 [UR6+0x1c], R0 ;  /* 0x00001c00ff000988 */ /* 0x0003e20008000006 */
[----:B------:R-:W-:Y:S05]  /*5050*/  BRA.U UP0, `(.L_x_108) ;  /* 0x0000000100a07547 */ /* 0x000fea000b800000 */
[----:B------:R-:W-:Y:S01]  /*5060*/  UIADD3 UR5, UPT, UPT, UR8, 0x2a0, URZ ;  /* 0x000002a008057890 */ /* 0x000fe2000fffe0ff */
[----:B------:R-:W-:-:S03]  /*5070*/  SHF.L.U32 R2, R9, 0x1f, RZ ;  /* 0x0000001f09027819 */ /* 0x000fc600000006ff */
[----:B------:R-:W-:-:S09]  /*5080*/  ULEA UR7, UR22, UR5, 0x3 ;  /* 0x0000000516077291 */ /* 0x000fd2000f8e18ff */
[----:B------:R-:W2:Y:S02]  /*5090*/  SYNCS.PHASECHK.TRANS64.TRYWAIT P0, [UR7], R2 ;  /* 0x00000002ff0075a7 */ /* 0x000ea40008001107 */
[----:B--2---:R-:W-:Y:S05]  /*50a0*/  @!P0 BRA `(.L_x_109) ;  /* 0x0000007000508947 */ /* 0x004fea0003800000 */
.L_x_330:
[----:B------:R-:W-:-:S04]  /*50b0*/  UIADD3 UR9, UPT, UPT, UR22, 0x1, URZ ;  /* 0x0000000116097890 */ /* 0x000fc8000fffe0ff */
[----:B------:R-:W-:-:S04]  /*50c0*/  UISETP.NE.AND UP1, UPT, UR9, 0x4, UPT ;  /* 0x000000040900788c */ /* 0x000fc8000bf25270 */
[----:B----4-:R-:W-:Y:S02]  /*50d0*/  USEL UR10, URZ, 0x1, UP1 ;  /* 0x00000001ff0a7887 */ /* 0x010fe40008800000 */
[----:B------:R-:W-:-:S04]  /*50e0*/  USEL UR9, UR9, URZ, UP1 ;  /* 0x000000ff09097287 */ /* 0x000fc80008800000 */
[----:B------:R-:W-:Y:S01]  /*50f0*/  ULEA UR7, UR9, UR5, 0x3 ;  /* 0x0000000509077291 */ /* 0x000fe2000f8e18ff */
[----:B-1----:R-:W-:-:S04]  /*5100*/  LOP3.LUT R2, R9, UR10, RZ, 0x3c, !PT ;  /* 0x0000000a09027c12 */ /* 0x002fc8000f8e3cff */
[----:B------:R-:W-:-:S04]  /*5110*/  SHF.L.U32 R3, R2, 0x1f, RZ ;  /* 0x0000001f02037819 */ /* 0x000fc800000006ff */
[----:B------:R-:W1:Y:S02]  /*5120*/  SYNCS.PHASECHK.TRANS64.TRYWAIT P0, [UR7], R3 ;  /* 0x00000003ff0075a7 */ /* 0x000e640008001107 */
[----:B-1----:R-:W-:Y:S05]  /*5130*/  @!P0 BRA `(.L_x_110) ;  /* 0x0000007000448947 */ /* 0x002fea0003800000 */
.L_x_332:
        /* <DEDUP_REMOVED lines=9> */
.L_x_334:
[----:B------:R-:W-:-:S04]  /*51d0*/  UIADD3 UR9, UPT, UPT, UR9, 0x1, URZ ;  /* 0x0000000109097890 */ /* 0x000fc8000fffe0ff */
[----:B------:R-:W-:-:S04]  /*51e0*/  UISETP.NE.AND UP1, UPT, UR9, 0x4, UPT ;  /* 0x000000040900788c */ /* 0x000fc8000bf25270 */
[----:B------:R-:W-:Y:S02]  /*51f0*/  USEL UR7, URZ, 0x1, UP1 ;  /* 0x00000001ff077887 */ /* 0x000fe40008800000 */
[----:B------:R-:W-:-:S04]  /*5200*/  USEL UR9, UR9, URZ, UP1 ;  /* 0x000000ff09097287 */ /* 0x000fc80008800000 */
[----:B------:R-:W-:Y:S01]  /*5210*/  ULEA UR9, UR9, UR5, 0x3 ;  /* 0x0000000509097291 */ /* 0x000fe2000f8e18ff */
[----:B------:R-:W-:-:S04]  /*5220*/  LOP3.LUT R2, R2, UR7, RZ, 0x3c, !PT ;  /* 0x0000000702027c12 */ /* 0x000fc8000f8e3cff */
[----:B------:R-:W-:Y:S01]  /*5230*/  SHF.L.U32 R2, R2, 0x1f, RZ ;  /* 0x0000001f02027819 */ /* 0x000fe200000006ff */
[----:B-1----:R-:W-:-:S04]  /*5240*/  IMAD.U32 R0, RZ, RZ, UR9 ;  /* 0x00000009ff007e24 */ /* 0x002fc8000f8e00ff */
[----:B------:R1:W2:Y:S03]  /*5250*/  SYNCS.PHASECHK.TRANS64.TRYWAIT P0, [R0+URZ], R2 ;  /* 0x00000002000075a7 */ /* 0x0002a600080011ff */
[----:B--2---:R-:W-:Y:S05]  /*5260*/  @!P0 NANOSLEEP.SYNCS 0x989680 ;  /* 0x009896800000895d */ /* 0x004fea0003900000 */
[----:B------:R-:W2:Y:S02]  /*5270*/  @!P0 SYNCS.PHASECHK.TRANS64 P0, [R0+URZ], R2 ;  /* 0x00000002000085a7 */ /* 0x000ea400080010ff */
[----:B--2---:R-:W-:Y:S05]  /*5280*/  @P0 BRA `(.L_x_112) ;  /* 0x0000000000200947 */ /* 0x004fea0003800000 */
.L_x_113:
[----:B--2---:R2:W4:Y:S02]  /*5290*/  SYNCS.PHASECHK.TRANS64.TRYWAIT P0, [R0+URZ], R2 ;  /* 0x00000002000075a7 */ /* 0x00452400080011ff */
[----:B----4-:R-:W-:Y:S05]  /*52a0*/  @!P0 NANOSLEEP.SYNCS 0x989680 ;  /* 0x009896800000895d */ /* 0x010fea0003900000 */
[----:B------:R-:W4:Y:S02]  /*52b0*/  @!P0 SYNCS.PHASECHK.TRANS64 P0, [R0+URZ], R2 ;  /* 0x00000002000085a7 */ /* 0x000f2400080010ff */
[----:B----4-:R-:W-:Y:S05]  /*52c0*/  @!P0 BRA `(.L_x_113) ;  /* 0xfffffffc00f08947 */ /* 0x010fea000383ffff */
[----:B------:R-:W-:Y:S05]  /*52d0*/  BRA `(.L_x_112) ;  /* 0x00000000000c7947 */ /* 0x000fea0003800000 */
.L_x_108:
[----:B------:R-:W-:-:S04]  /*52e0*/  UIADD3 UR5, UPT, UPT, UR8, 0x2e0, URZ ;  /* 0x000002e008057890 */ /* 0x000fc8000fffe0ff */
[----:B------:R-:W-:-:S09]  /*52f0*/  UPRMT UR5, UR4, 0x654, UR5 ;  /* 0x0000065404057896 */ /* 0x000fd20008000005 */
[----:B------:R-:W-:Y:S03]  /*5300*/  SYNCS.ARRIVE.TRANS64.RED.A1T0 RZ, [UR5], RZ ;  /* 0x000000ffffff79a7 */ /* 0x000fe60008100405 */
.L_x_112:
[----:B-12---:R-:W-:Y:S01]  /*5310*/  SHF.L.U32 R2, RZ, 0x1f, RZ ;  /* 0x0000001fff027819 */ /* 0x006fe200000006ff */
[----:B------:R-:W-:Y:S01]  /*5320*/  UIADD3 UR5, UPT, UPT, UR8, 0x2e0, URZ ;  /* 0x000002e008057890 */ /* 0x000fe2000fffe0ff */
[----:B------:R-:W-:Y:S02]  /*5330*/  PLOP3.LUT P0, PT, PT, PT, UP0, 0x80, 0x8 ;  /* 0x000000000008781c */ /* 0x000fe40003f0f008 */
[----:B------:R-:W1:Y:S02]  /*5340*/  SYNCS.PHASECHK.TRANS64.TRYWAIT P1, [UR8+0x2e0], R2 ;  /* 0x0002e002ff0075a7 */ /* 0x000e640008021108 */
[----:B-1----:R-:W-:Y:S09]  /*5350*/  @!P1 BRA `(.L_x_114) ;  /* 0x0000006c00ec9947 */ /* 0x002ff20003800000 */
.L_x_336:
[----:B------:R-:W-:Y:S01]  /*5360*/  @!UP0 UPRMT UR5, UR4, 0x654, UR5 ;  /* 0x0000065404058896 */ /* 0x000fe20008000005 */
[----:B------:R-:W-:Y:S02]  /*5370*/  UMOV UR8, 0xffff ;  /* 0x0000ffff00087882 */ /* 0x000fe40000000000 */
[----:B------:R-:W-:-:S06]  /*5380*/  UMOV UR4, 0x1 ;  /* 0x0000000100047882 */ /* 0x000fcc0000000000 */
[----:B------:R-:W-:Y:S01]  /*5390*/  @!P0 SYNCS.ARRIVE.TRANS64.RED.A1T0 RZ, [UR5], RZ ;  /* 0x000000ffffff89a7 */ /* 0x000fe20008100405 */
[----:B------:R-:W-:Y:S01]  /*53a0*/  NOP ;  /* 0x0000000000007918 */ /* 0x000fe20000000000 */
[----:B-1----:R-:W1:Y:S01]  /*53b0*/  LDS R0, [UR6+0x14] ;  /* 0x00001406ff007984 */ /* 0x002e620008000800 */
[----:B------:R-:W-:-:S04]  /*53c0*/  ULOP3.LUT UR5, UR24, 0xffff, URZ, 0xc0, !UPT ;  /* 0x0000ffff18057892 */ /* 0x000fc8000f8ec0ff */
[----:B------:R-:W-:-:S04]  /*53d0*/  USHF.R.U32.HI UR5, URZ, 0x5, UR5 ;  /* 0x00000005ff057899 */ /* 0x000fc80008011605 */
[----:B------:R-:W-:Y:S02]  /*53e0*/  USHF.L.U32 UR8, UR8, UR5, URZ ;  /* 0x0000000508087299 */ /* 0x000fe400080006ff */
[----:B------:R-:W-:-:S04]  /*53f0*/  USHF.L.U32 UR4, UR4, UR5, URZ ;  /* 0x0000000504047299 */ /* 0x000fc800080006ff */
[----:B-1----:R-:W-:-:S04]  /*5400*/  LOP3.LUT R0, R0, UR8, RZ, 0xc0, !PT ;  /* 0x0000000800007c12 */ /* 0x002fc8000f8ec0ff */
[----:B------:R-:W-:-:S13]  /*5410*/  ISETP.NE.AND P0, PT, R0, UR8, PT ;  /* 0x0000000800007c0c */ /* 0x000fda000bf05270 */
[----:B------:R-:W-:Y:S05]  /*5420*/  @P0 BRA `(.L_x_115) ;  /* 0x0000000000580947 */ /* 0x000fea0003800000 */
[----:B------:R-:W1:Y:S02]  /*5430*/  LDS R0, [UR6+0x18] ;  /* 0x00001806ff007984 */ /* 0x000e640008000800 */
[----:B-1----:R-:W-:-:S04]  /*5440*/  LOP3.LUT R0, R0, UR4, RZ, 0xc0, !PT ;  /* 0x0000000400007c12 */ /* 0x002fc8000f8ec0ff */
[----:B------:R-:W-:-:S13]  /*5450*/  ISETP.NE.AND P0, PT, R0, UR4, PT ;  /* 0x0000000400007c0c */ /* 0x000fda000bf05270 */
[----:B------:R-:W-:Y:S05]  /*5460*/  @P0 BRA `(.L_x_116) ;  /* 0x00000000003c0947 */ /* 0x000fea0003800000 */
[----:B------:R-:W1:Y:S01]  /*5470*/  S2R R2, SR_LANEID ;  /* 0x0000000000027919 */ /* 0x000e620000000000 */
[----:B------:R-:W-:Y:S01]  /*5480*/  ULOP3.LUT UR8, URZ, UR8, URZ, 0x33, !UPT ;  /* 0x00000008ff087292 */ /* 0x000fe2000f8e33ff */
[----:B------:R-:W-:Y:S02]  /*5490*/  VOTEU.ANY UR7, UPT, PT ;  /* 0x0000000000077886 */ /* 0x000fe400038e0100 */
[----:B------:R-:W-:-:S03]  /*54a0*/  UFLO.U32 UR7, UR7 ;  /* 0x00000007000772bd */ /* 0x000fc600080e0000 */
[----:B------:R-:W-:-:S04]  /*54b0*/  IMAD.U32 R0, RZ, RZ, UR8 ;  /* 0x00000008ff007e24 */ /* 0x000fc8000f8e00ff */
[----:B------:R2:W3:Y:S02]  /*54c0*/  REDUX UR5, R0 ;  /* 0x00000000000573c4 */ /* 0x0004e40000000000 */
[----:B------:R1:W-:Y:S02]  /*54d0*/  UTCATOMSWS.AND URZ, UR8 ;  /* 0x0000000800ff79e3 */ /* 0x0003e40008000000 */
[----:B-1----:R-:W-:Y:S02]  /*54e0*/  ISETP.EQ.U32.AND P0, PT, R2, UR7, PT ;  /* 0x0000000702007c0c */ /* 0x002fe4000bf02070 */
[----:B--2---:R-:W-:Y:S02]  /*54f0*/  LOP3.LUT R0, RZ, UR4, RZ, 0x33, !PT ;  /* 0x00000004ff007c12 */ /* 0x004fe4000f8e33ff */
[----:B---3--:R-:W-:Y:S02]  /*5500*/  MOV R2, UR5 ;  /* 0x0000000500027c02 */ /* 0x008fe40008000f00 */
[----:B------:R-:W1:Y:S07]  /*5510*/  REDUX UR4, R0 ;  /* 0x00000000000473c4 */ /* 0x000e6e0000000000 */
[----:B------:R2:W-:Y:S01]  /*5520*/  @P0 ATOMS.AND RZ, [UR6+0x14], R2 ;  /* 0x00001402ffff098c */ /* 0x0005e2000a800006 */
[----:B-1----:R-:W-:-:S05]  /*5530*/  IMAD.U32 R0, RZ, RZ, UR4 ;  /* 0x00000004ff007e24 */ /* 0x002fca000f8e00ff */
[----:B------:R2:W-:Y:S01]  /*5540*/  @P0 ATOMS.AND RZ, [UR6+0x18], R0 ;  /* 0x00001800ffff098c */ /* 0x0005e2000a800006 */
[----:B------:R-:W-:Y:S05]  /*5550*/  BRA `(.L_x_117) ;  /* 0x0000000000147947 */ /* 0x000fea0003800000 */
.L_x_116:
[----:B------:R-:W-:Y:S02]  /*5560*/  MOV R2, 0x5580 ;  /* 0x0000558000027802 */ /* 0x000fe40000000f00 */
[----:B---345:R-:W-:Y:S05]  /*5570*/  CALL.REL.NOINC `($__internal_0_$__cuda_sm10x_tcgen05_guardrail_trap_col_being_dealloced_not_returned_by_alloc) ;  /* 0x0000007000007944 */ /* 0x038fea0003c00000 */
[----:B------:R-:W-:Y:S05]  /*5580*/  BRA `(.L_x_117) ;  /* 0x0000000000087947 */ /* 0x000fea0003800000 */
.L_x_115:
[----:B------:R-:W-:Y:S02]  /*5590*/  MOV R2, 0x55b0 ;  /* 0x000055b000027802 */ /* 0x000fe40000000f00 */
[----:B---345:R-:W-:Y:S05]  /*55a0*/  CALL.REL.NOINC `($__internal_2_$__cuda_sm10x_tcgen05_guardrail_trap_unallocated_columns_being_dealloced) ;  /* 0x00000070000c7944 */ /* 0x038fea0003c00000 */
.L_x_117:
[----:B------:R-:W-:Y:S01]  /*55b0*/  NOP ;  /* 0x0000000000007918 */ /* 0x000fe20000000000 */
[----:B----4-:R-:W-:Y:S05]  /*55c0*/  EXIT ;  /* 0x000000000000794d */ /* 0x010fea0003800000 */
.L_x_88:
[----:B------:R-:W-:-:S09]  /*55d0*/  UISETP.NE.OR UP5, UPT, UR10, 0x3, UP5 ;  /* 0x000000030a00788c */ /* 0x000fd2000afa5670 */
[----:B------:R-:W-:Y:S05]  /*55e0*/  BRA.U UP5, `(.L_x_118) ;  /* 0x0000000905c87547 */ /* 0x000fea000b800000 */
[----:B------:R-:W1:Y:S01]  /*55f0*/  LDC R0, c[0x0][0xb30] ;  /* 0x0002cc00ff007b82 */ /* 0x000e620000000800 */
[----:B------:R-:W2:Y:S01]  /*5600*/  LDCU.64 UR8, c[0x0][0x888] ;  /* 0x00011100ff0877ac */ /* 0x000ea20008000a00 */
[----:B------:R-:W-:Y:S01]  /*5610*/  IMAD.MOV.U32 R28, RZ, RZ, 0x1 ;  /* 0x00000001ff1c7424 */ /* 0x000fe200078e00ff */
[----:B------:R-:W-:Y:S01]  /*5620*/  CS2R R26, SRZ ;  /* 0x00000000001a7805 */ /* 0x000fe2000001ff00 */
[----:B------:R-:W-:Y:S01]  /*5630*/  IMAD.MOV.U32 R23, RZ, RZ, 0x1000 ;  /* 0x00001000ff177424 */ /* 0x000fe200078e00ff */
[----:B------:R-:W3:Y:S03]  /*5640*/  LDCU.64 UR4, c[0x0][0x890] ;  /* 0x00011200ff0477ac */ /* 0x000ee60008000a00 */
[----:B------:R-:W4:Y:S01]  /*5650*/  LDC R22, c[0x0][0x370] ;  /* 0x0000dc00ff167b82 */ /* 0x000f220000000800 */
[----:B------:R-:W-:Y:S01]  /*5660*/  UMOV UR6, 0x400 ;  /* 0x0000040000067882 */ /* 0x000fe20000000000 */
[----:B------:R-:W-:-:S02]  /*5670*/  UPLOP3.LUT UP1, UPT, UPT, UPT, UPT, 0x40, 0x4 ;  /* 0x000000000004789c */ /* 0x000fc40003f2e870 */
[----:B------:R-:W-:-:S04]  /*5680*/  ULEA UR6, UR37, UR6, 0x18 ;  /* 0x0000000625067291 */ /* 0x000fc8000f8ec0ff */
[----:B------:R-:W4:Y:S01]  /*5690*/  LDC R3, c[0x0][0xb0c] ;  /* 0x0002c300ff037b82 */ /* 0x000f220000000800 */
[----:B--2---:R-:W-:Y:S02]  /*56a0*/  UISETP.NE.U32.AND UP2, UPT, UR8, URZ, UPT ;  /* 0x000000ff0800728c */ /* 0x004fe4000bf45070 */
[----:B------:R-:W-:Y:S02]  /*56b0*/  UIADD3 UR8, UPT, UPT, UR6, 0x240, URZ ;  /* 0x0000024006087890 */ /* 0x000fe4000fffe0ff */
[----:B---3--:R-:W-:-:S03]  /*56c0*/  UISETP.NE.U32.AND UP3, UPT, UR4, URZ, UPT ;  /* 0x000000ff0400728c */ /* 0x008fc6000bf65070 */
[----:B------:R-:W2:Y:S01]  /*56d0*/  LDC R20, c[0x0][0xb20] ;  /* 0x0002c800ff147b82 */ /* 0x000ea20000000800 */
[----:B-1----:R-:W-:Y:S01]  /*56e0*/  ISETP.NE.AND P1, PT, R0, 0x1, PT ;  /* 0x000000010000780c */ /* 0x002fe20003f25270 */
[----:B------:R-:W-:Y:S02]  /*56f0*/  UISETP.NE.AND.EX UP2, UPT, UR9, URZ, UPT, UP2 ;  /* 0x000000ff0900728c */ /* 0x000fe4000bf45320 */
[----:B------:R-:W-:Y:S02]  /*5700*/  UPRMT UR37, UR37, 0x654, UR8 ;  /* 0x0000065425257896 */ /* 0x000fe40008000008 */
[----:B------:R-:W-:Y:S02]  /*5710*/  UISETP.NE.AND.EX UP3, UPT, UR5, URZ, UPT, UP3 ;  /* 0x000000ff0500728c */ /* 0x000fe4000bf65330 */
[----:B------:R-:W1:Y:S08]  /*5720*/  LDC.64 R30, c[0x0][0x348] ;  /* 0x0000d200ff1e7b82 */ /* 0x000e700000000a00 */
[----:B------:R-:W3:Y:S08]  /*5730*/  LDC.64 R14, c[0x0][0xb10] ;  /* 0x0002c400ff0e7b82 */ /* 0x000ef00000000a00 */
[----:B------:R-:W1:Y:S08]  /*5740*/  LDC.64 R6, c[0x0][0xb18] ;  /* 0x0002c600ff067b82 */ /* 0x000e700000000a00 */
[----:B------:R-:W1:Y:S08]  /*5750*/  LDC.64 R4, c[0x0][0xb28] ;  /* 0x0002ca00ff047b82 */ /* 0x000e700000000a00 */
[----:B--2-4-:R-:W1:Y:S02]  /*5760*/  LDC R21, c[0x0][0x374] ;  /* 0x0000dd00ff157b82 */ /* 0x014e640000000800 */
.L_x_126:
[C---:B------:R-:W-:Y:S02]  /*5770*/  LEA R0, R27.reuse, UR6, 0x3 ;  /* 0x000000061b007c11 */ /* 0x040fe4000f8e18ff */
[----:B------:R-:W-:Y:S02]  /*5780*/  SHF.L.U32 R2, R26, 0x1f, RZ ;  /* 0x0000001f1a027819 */ /* 0x000fe400000006ff */
[----:B------:R-:W-:Y:S02]  /*5790*/  LEA R16, R27, UR6, 0x4 ;  /* 0x000000061b107c11 */ /* 0x000fe4000f8e20ff */
[----:B--2---:R-:W2:Y:S02]  /*57a0*/  SYNCS.PHASECHK.TRANS64.TRYWAIT P0, [R0+URZ+0x260], R2 ;  /* 0x00026002000075a7 */ /* 0x004ea400080011ff */
[----:B--2---:R-:W-:Y:S05]  /*57b0*/  @!P0 BRA `(.L_x_119) ;  /* 0x0000006800ec8947 */ /* 0x004fea0003800000 */
.L_x_337:
[----:B------:R-:W-:Y:S01]  /*57c0*/  ISETP.GE.AND P0, PT, R65, 0x1, PT ;  /* 0x000000014100780c */ /* 0x000fe20003f06270 */
[----:B------:R-:W4:Y:S01]  /*57d0*/  LDS.128 R16, [R16+0x2f0] ;  /* 0x0002f00010107984 */ /* 0x000f220000000c00 */
[----:B------:R-:W-:Y:S01]  /*57e0*/  ISETP.NE.U32.AND P4, PT, RZ, UR4, PT ;  /* 0x00000004ff007c0c */ /* 0x000fe2000bf85070 */
[----:B--2---:R-:W-:Y:S01]  /*57f0*/  VIADD R0, R0, 0x270 ;  /* 0x0000027000007836 */ /* 0x004fe20000000000 */
[----:B------:R-:W-:Y:S02]  /*5800*/  SHF.L.U32 R24, R28, 0x1f, RZ ;  /* 0x0000001f1c187819 */ /* 0x000fe400000006ff */
[----:B------:R-:W-:Y:S02]  /*5810*/  ISETP.NE.AND.EX P4, PT, RZ, UR5, PT, P4 ;  /* 0x00000005ff007c0c */ /* 0x000fe4000bf85340 */
[----:B------:R-:W-:Y:S01]  /*5820*/  PRMT R0, RZ, 0x654, R0 ;  /* 0x00000654ff007816 */ /* 0x000fe20000000000 */
[----:B------:R-:W-:Y:S01]  /*5830*/  @!PT LDS RZ, [RZ] ;  /* 0x00000000fffff984 */ /* 0x000fe20000000800 */
[----:B------:R-:W-:Y:S01]  /*5840*/  @!PT LDS RZ, [RZ] ;  /* 0x00000000fffff984 */ /* 0x000fe20000000800 */
[----:B------:R-:W-:Y:S01]  /*5850*/  @!PT LDS RZ, [RZ] ;  /* 0x00000000fffff984 */ /* 0x000fe20000000800 */
[----:B------:R-:W-:Y:S01]  /*5860*/  @!PT LDS RZ, [RZ] ;  /* 0x00000000fffff984 */ /* 0x000fe20000000800 */
[----:B------:R2:W-:Y:S06]  /*5870*/  MEMBAR.ALL.CTA ;  /* 0x0000000000007992 */ /* 0x0005ec0000008000 */
[----:B--2---:R-:W2:Y:S02]  /*5880*/  FENCE.VIEW.ASYNC.S ;  /* 0x00000000000073c6 */ /* 0x004ea40000000000 */
[----:B--2---:R2:W-:Y:S01]  /*5890*/  SYNCS.ARRIVE.TRANS64.RED.A1T0 RZ, [R0+URZ], RZ ;  /* 0x000000ff00ff79a7 */ /* 0x0045e200081004ff */
[----:B----4-:R-:W-:Y:S11]  /*58a0*/  LOP3.LUT P3, RZ, R18, 0x1, RZ, 0xc0, !PT ;  /* 0x0000000112ff7812 */ /* 0x010ff6000786c0ff */
[----:B------:R-:W-:Y:S02]  /*58b0*/  @!UPT UIADD3 URZ, UPT, UPT, URZ, URZ, URZ ;  /* 0x000000fffffff290 */ /* 0x000fe4000fffe0ff */
[----:B------:R-:W-:Y:S02]  /*58c0*/  @P3 MOV R11, R16 ;  /* 0x00000010000b3202 */ /* 0x000fe40000000f00 */
[----:B------:R-:W-:Y:S01]  /*58d0*/  @P3 LOP3.LUT R10, R17, 0xffff, RZ, 0xc0, !PT ;  /* 0x0000ffff110a3812 */ /* 0x000fe200078ec0ff */
[----:B--2---:R-:W-:Y:S06]  /*58e0*/  @!P0 BRA `(.L_x_120) ;  /* 0x0000000000a48947 */ /* 0x004fec0003800000 */
[-C--:B-1----:R-:W-:Y:S01]  /*58f0*/  IMAD.HI.U32 R0, R21, R7.reuse, RZ ;  /* 0x0000000715007227 */ /* 0x082fe200078e00ff */
[----:B------:R-:W-:Y:S02]  /*5900*/  ISETP.NE.AND P0, PT, R6, 0x1, PT ;  /* 0x000000010600780c */ /* 0x000fe40003f05270 */
[----:B------:R-:W-:Y:S01]  /*5910*/  ISETP.NE.AND P2, PT, R65, 0x1, PT ;  /* 0x000000014100780c */ /* 0x000fe20003f45270 */
[----:B---3--:R-:W-:Y:S01]  /*5920*/  IMAD.HI.U32 R9, R22, R14, RZ ;  /* 0x0000000e16097227 */ /* 0x008fe200078e00ff */
[----:B------:R-:W-:Y:S02]  /*5930*/  SHF.R.U32.HI R0, RZ, R20, R0 ;  /* 0x00000014ff007219 */ /* 0x000fe40000011600 */
[----:B------:R-:W-:Y:S01]  /*5940*/  ISETP.NE.AND P5, PT, R3, 0x1, PT ;  /* 0x000000010300780c */ /* 0x000fe20003fa5270 */
[----:B------:R-:W-:Y:S01]  /*5950*/  IMAD.HI.U32 R13, R10, R7, RZ ;  /* 0x000000070a0d7227 */ /* 0x000fe200078e00ff */
[----:B------:R-:W-:Y:S02]  /*5960*/  SHF.R.U32.HI R9, RZ, R15, R9 ;  /* 0x0000000fff097219 */ /* 0x000fe40000011609 */
[----:B------:R-:W-:Y:S01]  /*5970*/  SEL R0, R21, R0, !P0 ;  /* 0x0000000015007207 */ /* 0x000fe20004000000 */
[----:B------:R-:W-:Y:S01]  /*5980*/  IMAD.HI.U32 R12, R11, R14, RZ ;  /* 0x0000000e0b0c7227 */ /* 0x000fe200078e00ff */
[----:B------:R-:W-:Y:S03]  /*5990*/  SEL R9, R22, R9, !P5 ;  /* 0x0000000916097207 */ /* 0x000fe60006800000 */
[-C--:B------:R-:W-:Y:S01]  /*59a0*/  IMAD.HI.U32 R8, R0, R4.reuse, RZ ;  /* 0x0000000400087227 */ /* 0x080fe200078e00ff */
[----:B------:R-:W-:Y:S03]  /*59b0*/  SHF.R.U32.HI R12, RZ, R15, R12 ;  /* 0x0000000fff0c7219 */ /* 0x000fe6000001160c */
[----:B------:R-:W-:Y:S01]  /*59c0*/  IMAD.HI.U32 R2, R9, R4, RZ ;  /* 0x0000000409027227 */ /* 0x000fe200078e00ff */
[-C--:B------:R-:W-:Y:S02]  /*59d0*/  @P2 SHF.R.U32.HI R0, RZ, R5.reuse, R8 ;  /* 0x00000005ff002219 */ /* 0x080fe40000011608 */
[----:B------:R-:W-:Y:S02]  /*59e0*/  SHF.R.U32.HI R8, RZ, R20, R13 ;  /* 0x00000014ff087219 */ /* 0x000fe4000001160d */
[----:B------:R-:W-:Y:S01]  /*59f0*/  @P2 SHF.R.U32.HI R9, RZ, R5, R2 ;  /* 0x00000005ff092219 */ /* 0x000fe20000011602 */
[----:B------:R-:W-:Y:S01]  /*5a00*/  IMAD R0, R65, R0, RZ ;  /* 0x0000000041007224 */ /* 0x000fe200078e02ff */
[----:B------:R-:W-:Y:S02]  /*5a10*/  SEL R8, R10, R8, !P0 ;  /* 0x000000080a087207 */ /* 0x000fe40004000000 */
[----:B------:R-:W-:Y:S01]  /*5a20*/  SEL R2, R11, R12, !P5 ;  /* 0x0000000c0b027207 */ /* 0x000fe20006800000 */
[C---:B------:R-:W-:Y:S01]  /*5a30*/  IMAD R12, R65.reuse, R9, RZ ;  /* 0x00000009410c7224 */ /* 0x040fe200078e02ff */
[C---:B------:R-:W-:Y:S01]  /*5a40*/  ISETP.GE.AND P0, PT, R8.reuse, R0, PT ;  /* 0x000000000800720c */ /* 0x040fe20003f06270 */
[----:B------:R-:W-:Y:S03]  /*5a50*/  IMAD.HI.U32 R0, R8, R4, RZ ;  /* 0x0000000408007227 */ /* 0x000fe600078e00ff */
[----:B------:R-:W-:Y:S02]  /*5a60*/  ISETP.GE.OR P0, PT, R2, R12, P0 ;  /* 0x0000000c0200720c */ /* 0x000fe40000706670 */
[-C--:B------:R-:W-:Y:S04]  /*5a70*/  SHF.R.U32.HI R0, RZ, R5.reuse, R0 ;  /* 0x00000005ff007219 */ /* 0x080fe80000011600 */
[----:B------:R-:W-:Y:S05]  /*5a80*/  SEL R13, R8, R0, !P2 ;  /* 0x00000000080d7207 */ /* 0x000fea0005000000 */
[----:B------:R-:W-:Y:S02]  /*5a90*/  IMAD.MOV R12, RZ, RZ, -R13 ;  /* 0x000000ffff0c7224 */ /* 0x000fe400078e0a0d */
[C---:B------:R-:W-:Y:S04]  /*5aa0*/  @!P0 IMAD.HI.U32 R0, R2.reuse, R4, RZ ;  /* 0x0000000402008227 */ /* 0x040fe800078e00ff */
[----:B------:R-:W-:Y:S01]  /*5ab0*/  IMAD R12, R65, R12, R8 ;  /* 0x0000000c410c7224 */ /* 0x000fe200078e0208 */
[----:B------:R-:W-:Y:S04]  /*5ac0*/  @!P0 SHF.R.U32.HI R0, RZ, R5, R0 ;  /* 0x00000005ff008219 */ /* 0x000fe80000011600 */
[----:B------:R-:W-:Y:S04]  /*5ad0*/  @!P0 SEL R0, R2, R0, !P2 ;  /* 0x0000000002008207 */ /* 0x000fe80005000000 */
[----:B------:R-:W-:Y:S01]  /*5ae0*/  @!P0 IADD3 R13, PT, PT, R13, -R0, RZ ;  /* 0x800000000d0d8210 */ /* 0x000fe20007ffe0ff */
[----:B------:R-:W-:Y:S01]  /*5af0*/  @!P0 IMAD R0, R9, R12, R0 ;  /* 0x0000000c09008224 */ /* 0x000fe200078e0200 */
[----:B------:R-:W-:Y:S01]  /*5b00*/  IADD3 R9, PT, PT, -R8, RZ, RZ ;  /* 0x000000ff08097210 */ /* 0x000fe20007ffe1ff */
[--C-:B------:R-:W-:Y:S02]  /*5b10*/  IMAD.MOV R12, RZ, RZ, -R2.reuse ;  /* 0x000000ffff0c7224 */ /* 0x100fe400078e0a02 */
[----:B------:R-:W-:Y:S02]  /*5b20*/  @!P0 IMAD R8, R13, R65, R2 ;  /* 0x000000410d088224 */ /* 0x000fe400078e0202 */
[----:B------:R-:W-:Y:S02]  /*5b30*/  @!P0 IMAD.MOV.U32 R2, RZ, RZ, R0 ;  /* 0x000000ffff028224 */ /* 0x000fe400078e0000 */
[----:B------:R-:W-:Y:S02]  /*5b40*/  IMAD R11, R3, R12, R11 ;  /* 0x0000000c030b7224 */ /* 0x000fe400078e020b */
[----:B------:R-:W-:Y:S02]  /*5b50*/  IMAD R10, R6, R9, R10 ;  /* 0x00000009060a7224 */ /* 0x000fe400078e020a */
[----:B------:R-:W-:Y:S02]  /*5b60*/  IMAD R11, R2, R3, R11 ;  /* 0x00000003020b7224 */ /* 0x000fe400078e020b */
[----:B------:R-:W-:Y:S02]  /*5b70*/  IMAD R10, R8, R6, R10 ;  /* 0x00000006080a7224 */ /* 0x000fe400078e020a */
.L_x_120:
[----:B------:R-:W-:Y:S05]  /*5b80*/  BRA.U UP1, `(.L_x_121) ;  /* 0x0000000101107547 */ /* 0x000fea000b800000 */
[----:B------:R-:W-:Y:S04]  /*5b90*/  MOV R2, UR7 ;  /* 0x0000000700027c02 */ /* 0x000fe80008000f00 */
[----:B------:R-:W-:Y:S04]  /*5ba0*/  SHF.L.U32 R2, R2, 0x1f, RZ ;  /* 0x0000001f02027819 */ /* 0x000fe800000006ff */
[----:B------:R-:W2:Y:S02]  /*5bb0*/  SYNCS.PHASECHK.TRANS64.TRYWAIT P0, [UR6+0x258], R2 ;  /* 0x00025802ff0075a7 */ /* 0x000ea40008001106 */
[----:B--2---:R-:W-:Y:S05]  /*5bc0*/  @!P0 BRA `(.L_x_122) ;  /* 0x0000006400fc8947 */ /* 0x004fea0003800000 */
.L_x_121:
[----:B------:R-:W-:Y:S05]  /*5bd0*/  BRA.U !UP3, `(.L_x_123) ;  /* 0x000000010b347547 */ /* 0x000fea000b800000 */
[----:B------:R-:W-:Y:S01]  /*5be0*/  UPLOP3.LUT UP0, UPT, UPT, UPT, UP2, 0x80, 0x8 ;  /* 0x000000000008789c */ /* 0x000fe20003f0f020 */
[----:B--2---:R-:W-:Y:S02]  /*5bf0*/  HFMA2 R0, -RZ, RZ, 0, 5.9604644775390625e-08 ;  /* 0x00000001ff007431 */ /* 0x004fe400000001ff */
[----:B------:R-:W-:Y:S03]  /*5c00*/  IMAD.MOV.U32 R133, RZ, RZ, 0x1 ;  /* 0x00000001ff857424 */ /* 0x000fe600078e00ff */
[----:B------:R-:W-:Y:S05]  /*5c10*/  PLOP3.LUT P0, PT, PT, PT, UP0, 0x80, 0x8 ;  /* 0x000000000008781c */ /* 0x000fea0003f0f008 */
[----:B------:R-:W2:Y:S01]  /*5c20*/  @UP0 LDCU.64 UR10, c[0x0][0x888] ;  /* 0x00011100ff0a07ac */ /* 0x000ea20008000a00 */
[----:B------:R-:W-:Y:S07]  /*5c30*/  @UP0 UIMAD UR8, UR36, UR4, URZ ;  /* 0x00000004240802a4 */ /* 0x000fee000f8e02ff */
[----:B------:R-:W-:Y:S01]  /*5c40*/  @!P0 PRMT R133, R0, 0x7610, R133 ;  /* 0x0000761000858816 */ /* 0x000fe20000000085 */
[----:B--2---:R-:W-:Y:S03]  /*5c50*/  @UP0 UIMAD.WIDE UR10, UR8, 0x4, UR10 ;  /* 0x00000004080a08a5 */ /* 0x004fe6000f8e020a */
[----:B------:R-:W2:Y:S03]  /*5c60*/  @!UP0 LDCU UR8, c[0x0][0x880] ;  /* 0x00011000ff0887ac */ /* 0x000ea60008000800 */
[----:B------:R-:W-:Y:S01]  /*5c70*/  IMAD.U32 R8, RZ, RZ, UR10 ;  /* 0x0000000aff087e24 */ /* 0x000fe2000f8e00ff */
[----:B------:R-:W-:Y:S05]  /*5c80*/  MOV R9, UR11 ;  /* 0x0000000b00097c02 */ /* 0x000fea0008000f00 */
[----:B-----5:R4:W5:Y:S02]  /*5c90*/  @P0 LDG.E R95, desc[UR40][R8.64] ;  /* 0x00000028085f0981 */ /* 0x020964000c1e1900 */
[----:B--2-4-:R-:W-:Y:S07]  /*5ca0*/  @!P0 IMAD.U32 R95, RZ, RZ, UR8 ;  /* 0x00000008ff5f8e24 */ /* 0x014fee000f8e00ff */
.L_x_123:
[----:B-----5:R-:W-:Y:S01]  /*5cb0*/  @!P4 FSETP.EQ.AND P5, PT, R95, RZ, PT ;  /* 0x000000ff5f00c20b */ /* 0x020fe20003fa2000 */
[----:B------:R-:W-:Y:S01]  /*5cc0*/  @!UPT UIADD3 URZ, UPT, UPT, URZ, URZ, URZ ;  /* 0x000000fffffff290 */ /* 0x000fe2000fffe0ff */
[----:B------:R-:W-:Y:S11]  /*5cd0*/  @!P4 BRA `(.L_x_124) ;  /* 0x000000000014c947 */ /* 0x000ff60003800000 */
[----:B------:R-:W-:Y:S02]  /*5ce0*/  LOP3.LUT P0, RZ, R133, 0xff, RZ, 0xc0, !PT ;  /* 0x000000ff85ff7812 */ /* 0x000fe4000780c0ff */
[----:B------:R-:W-:Y:S04]  /*5cf0*/  PLOP3.LUT P5, PT, PT, PT, UP0, 0x80, 0x8 ;  /* 0x000000000008781c */ /* 0x000fe80003faf008 */
[----:B------:R-:W-:Y:S07]  /*5d00*/  PLOP3.LUT P5, PT, P5, PT, PT, 0x8, 0x80 ;  /* 0x000000000080781c */ /* 0x000fee0002fae170 */
[----:B------:R-:W-:Y:S11]  /*5d10*/  @P0 FSETP.EQ.AND P5, PT, R95, RZ, PT ;  /* 0x000000ff5f00020b */ /* 0x000ff60003fa2000 */
[----:B------:R-:W-:Y:S02]  /*5d20*/  @!UPT UIADD3 URZ, UPT, UPT, URZ, URZ, URZ ;  /* 0x000000fffffff290 */ /* 0x000fe4000fffe0ff */
.L_x_124:
[----:B------:R-:W4:Y:S01]  /*5d30*/  SYNCS.PHASECHK.TRANS64.TRYWAIT P4, [UR6+0x248], R24 ;  /* 0x00024818ff0075a7 */ /* 0x000f220008081106 */
[----:B------:R-:W-:Y:S01]  /*5d40*/  @P3 SHF.R.U32.HI R25, RZ, 0x10, R17 ;  /* 0x00000010ff193819 */ /* 0x000fe20000011611 */
[----:B------:R-:W-:Y:S01]  /*5d50*/  VIADD R27, R27, 0x1 ;  /* 0x000000011b1b7836 */ /* 0x000fe20000000000 */
[----:B------:R-:W5:Y:S08]  /*5d60*/  LDC.64 R8, c[0x0][0xb10] ;  /* 0x0002c400ff087b82 */ /* 0x000f700000000a00 */
[----:B------:R-:W1:Y:S08]  /*5d70*/  LDC.64 R12, c[0x0][0xb18] ;  /* 0x0002c600ff0c7b82 */ /* 0x000e700000000a00 */
[----:B--2---:R-:W2:Y:S08]  /*5d80*/  @!P1 LDC R0, c[0x0][0xb20] ;  /* 0x0002c800ff009b82 */ /* 0x004eb00000000800 */
[----:B------:R-:W3:Y:S01]  /*5d90*/  @!P1 LDC R2, c[0x0][0xb0c] ;  /* 0x0002c300ff029b82 */ /* 0x000ee20000000800 */
[C---:B-----5:R-:W-:Y:S05]  /*5da0*/  @!P1 IMAD.HI.U32 R8, R11.reuse, R8, RZ ;  /* 0x000000080b089227 */ /* 0x060fea00078e00ff */
[----:B------:R-:W-:Y:S01]  /*5db0*/  @!P1 SHF.R.U32.HI R8, RZ, R9, R8 ;  /* 0x00000009ff089219 */ /* 0x000fe20000011608 */
[----:B-1----:R-:W-:Y:S01]  /*5dc0*/  @!P1 IMAD.HI.U32 R13, R10, R13, RZ ;  /* 0x0000000d0a0d9227 */ /* 0x002fe200078e00ff */
[----:B------:R-:W-:Y:S04]  /*5dd0*/  @!P1 ISETP.NE.AND P0, PT, R12, 0x1, PT ;  /* 0x000000010c00980c */ /* 0x000fe80003f05270 */
[----:B--2---:R-:W-:Y:S02]  /*5de0*/  @!P1 SHF.R.U32.HI R0, RZ, R0, R13 ;  /* 0x00000000ff009219 */ /* 0x004fe4000001160d */
[----:B---3--:R-:W-:Y:S02]  /*5df0*/  @!P1 ISETP.NE.AND P2, PT, R2, 0x1, PT ;  /* 0x000000010200980c */ /* 0x008fe40003f45270 */
[----:B------:R-:W-:Y:S02]  /*5e00*/  @!P1 SEL R9, R10, R0, !P0 ;  /* 0x000000000a099207 */ /* 0x000fe40004000000 */
[----:B------:R-:W-:Y:S02]  /*5e10*/  ELECT P0, URZ, PT ;  /* 0x0000000000ff782f */ /* 0x000fe40003800000 */
[----:B------:R-:W-:Y:S05]  /*5e20*/  @!P1 SEL R8, R11, R8, !P2 ;  /* 0x000000080b089207 */ /* 0x000fea0005000000 */
[----:B------:R-:W-:Y:S02]  /*5e30*/  @!P1 IMAD.IADD R0, R9, 0x1, -R8 ;  /* 0x0000000109009824 */ /* 0x000fe400078e0a08 */
[----:B------:R-:W-:Y:S02]  /*5e40*/  @!P1 IMAD.IADD R8, R8, 0x1, -R9 ;  /* 0x0000000108089824 */ /* 0x000fe400078e0a09 */
[----:B------:R-:W-:Y:S02]  /*5e50*/  @!P1 IMAD R11, R0, R2, R11 ;  /* 0x00000002000b9224 */ /* 0x000fe400078e020b */
[----:B------:R-:W-:Y:S01]  /*5e60*/  @!P1 IMAD R10, R8, R12, R10 ;  /* 0x0000000c080a9224 */ /* 0x000fe200078e020a */
[----:B----4-:R-:W-:Y:S06]  /*5e70*/  @!P4 BRA `(.L_x_125) ;  /* 0x000000640068c947 */ /* 0x010fec0003800000 */
.L_x_340:
[----:B------:R-:W-:Y:S01]  /*5e80*/  PLOP3.LUT P5, PT, P5, P0, PT, 0xf2, 0x2f ;  /* 0x00000000002f781c */ /* 0x000fe20002fa1e72 */
[----:B------:R-:W-:Y:S01]  /*5e90*/  UMOV UR14, 0x0 ;  /* 0x00000000000e7882 */ /* 0x000fe20000000000 */
[----:B------:R-:W-:Y:S01]  /*5ea0*/  LOP3.LUT R28, R28, 0x1, RZ, 0x3c, !PT ;  /* 0x000000011c1c7812 */ /* 0x000fe200078e3cff */
[----:B------:R-:W-:Y:S01]  /*5eb0*/  UMOV UR15, 0x10000000 ;  /* 0x10000000000f7882 */ /* 0x000fe20000000000 */
[----:B------:R-:W-:Y:S01]  /*5ec0*/  UMOV UR12, UR36 ;  /* 0x00000024000c7c82 */ /* 0x000fe20008000000 */
[----:B------:R-:W-:Y:S08]  /*5ed0*/  @P3 R2UR UR36, R25 ;  /* 0x00000000192432ca */ /* 0x000ff000000e0000 */
[----:B------:R-:W-:Y:S01]  /*5ee0*/  @!P5 IADD3 R2, P0, PT, R30, 0x580, RZ ;  /* 0x000005801e02d810 */ /* 0x000fe20007f1e0ff */
[----:B------:R-:W-:Y:S01]  /*5ef0*/  @!P5 IMAD.SHL.U32 R132, R132, 0x40, RZ ;  /* 0x000000408484d824 */ /* 0x000fe200078e00ff */
[----:B------:R-:W-:Y:S01]  /*5f00*/  VOTEU.ALL UP1, P5 ;  /* 0x0000000000ff7886 */ /* 0x000fe20002820000 */
[----:B------:R-:W-:Y:S01]  /*5f10*/  @!P5 IMAD.SHL.U32 R131, R131, 0x40, RZ ;  /* 0x000000408383d824 */ /* 0x000fe200078e00ff */
[----:B------:R-:W-:Y:S01]  /*5f20*/  @!P5 R2UR UR9, R2 ;  /* 0x000000000209d2ca */ /* 0x000fe200000e0000 */
[----:B-1----:R-:W-:Y:S01]  /*5f30*/  @!P5 IMAD.X R0, RZ, RZ, R31, P0 ;  /* 0x000000ffff00d224 */ /* 0x002fe200000e061f */
[----:B------:R-:W-:Y:S01]  /*5f40*/  @!P5 R2UR UR10, R132 ;  /* 0x00000000840ad2ca */ /* 0x000fe200000e0000 */
[----:B------:R-:W-:Y:S01]  /*5f50*/  IMAD.IADD R132, R10, 0x1, R119 ;  /* 0x000000010a847824 */ /* 0x000fe200078e0277 */
[----:B------:R-:W-:Y:S01]  /*5f60*/  @!P5 R2UR UR11, R131 ;  /* 0x00000000830bd2ca */ /* 0x000fe200000e0000 */
[----:B------:R-:W-:Y:S01]  /*5f70*/  IMAD.IADD R131, R11, 0x1, R130 ;  /* 0x000000010b837824 */ /* 0x000fe200078e0282 */
[----:B------:R-:W-:Y:S02]  /*5f80*/  @!P5 R2UR UR8, R0 ;  /* 0x000000000008d2ca */ /* 0x000fe400000e0000 */
[C---:B------:R-:W-:Y:S04]  /*5f90*/  ISETP.NE.AND P0, PT, R27.reuse, 0x2, PT ;  /* 0x000000021b00780c */ /* 0x040fe80003f05270 */
[----:B------:R-:W-:Y:S01]  /*5fa0*/  SEL R0, RZ, 0x1, P0 ;  /* 0x00000001ff007807 */ /* 0x000fe20000000000 */
[----:B------:R-:W-:Y:S01]  /*5fb0*/  IMAD.U32 R8, RZ, RZ, UR9 ;  /* 0x00000009ff087e24 */ /* 0x000fe2000f8e00ff */
[----:B------:R-:W-:Y:S01]  /*5fc0*/  @!UP1 UIADD3 UR9, UPT, UPT, UR6, 0x240, URZ ;  /* 0x0000024006099890 */ /* 0x000fe2000fffe0ff */
[----:B------:R-:W-:Y:S02]  /*5fd0*/  SEL R27, R27, RZ, P0 ;  /* 0x000000ff1b1b7207 */ /* 0x000fe40000000000 */
[----:B------:R-:W-:Y:S02]  /*5fe0*/  LOP3.LUT R26, R26, R0, RZ, 0x3c, !PT ;  /* 0x000000001a1a7212 */ /* 0x000fe400078e3cff */
[----:B------:R-:W-:Y:S01]  /*5ff0*/  IMAD.U32 R9, RZ, RZ, UR8 ;  /* 0x00000008ff097e24 */ /* 0x000fe2000f8e00ff */
[----:B------:R-:W-:Y:S01]  /*6000*/  @!P5 R2UR UR16, R8 ;  /* 0x000000000810d2ca */ /* 0x000fe200000e0000 */
[----:B------:R-:W-:Y:S01]  /*6010*/  @!UP1 UIADD3 UR8, UPT, UPT, UR6, 0x400, URZ ;  /* 0x0000040006089890 */ /* 0x000fe2000fffe0ff */
[----:B------:R-:W-:Y:S02]  /*6020*/  VOTEU.ALL UP1, P5 ;  /* 0x0000000000ff7886 */ /* 0x000fe40002820000 */
[----:B------:R-:W-:Y:S11]  /*6030*/  @!P5 R2UR UR17, R9 ;  /* 0x000000000911d2ca */ /* 0x000ff600000e0000 */
[----:B------:R-:W-:Y:S02]  /*6040*/  @!UPT UIADD3 URZ, UPT, UPT, URZ, URZ, URZ ;  /* 0x000000fffffff290 */ /* 0x000fe4000fffe0ff */
[----:B------:R2:W-:Y:S01]  /*6050*/  @!UP1 UTMALDG.3D [UR8], [UR16], desc[UR14] ;  /* 0x00000e08100095b4 */ /* 0x0005e20008011000 */
[----:B------:R2:W-:Y:S01]  /*6060*/  @!P5 SYNCS.ARRIVE.TRANS64.RED.A0TR RZ, [UR6+0x240], R23 ;  /* 0x00024017ffffd9a7 */ /* 0x0005e20008300406 */
[----:B------:R-:W-:Y:S01]  /*6070*/  UPLOP3.LUT UP1, UPT, UPT, UPT, UPT, 0x80, 0x8 ;  /* 0x000000000008789c */ /* 0x000fe20003f2f070 */
[----:B------:R-:W-:Y:S01]  /*6080*/  SYNCS.ARRIVE.TRANS64.RED.A1T0 RZ, [UR37], RZ ;  /* 0x000000ffffff79a7 */ /* 0x000fe20008100425 */
[----:B------:R-:W-:Y:S09]  /*6090*/  @P3 BRA `(.L_x_126) ;  /* 0xfffffff400b43947 */ /* 0x000ff2000383ffff */
[----:B------:R-:W-:Y:S07]  /*60a0*/  MOV R0, UR6 ;  /* 0x0000000600007c02 */ /* 0x000fee0008000f00 */
.L_x_127:
[----:B-1----:R-:W-:-:S04]  /*60b0*/  SHF.L.U32 R2, R28, 0x1f, RZ ;  /* 0x0000001f1c027819 */ /* 0x002fc800000006ff */
[----:B------:R1:W3:Y:S03]  /*60c0*/  SYNCS.PHASECHK.TRANS64.TRYWAIT P0, [R0+URZ+0x248], R2 ;  /* 0x00024802000075a7 */ /* 0x0002e600080011ff */
[----:B---3--:R-:W-:Y:S05]  /*60d0*/  @!P0 NANOSLEEP.SYNCS 0x989680 ;  /* 0x009896800000895d */ /* 0x008fea0003900000 */
[----:B------:R-:W3:Y:S02]  /*60e0*/  @!P0 SYNCS.PHASECHK.TRANS64 P0, [R0+URZ+0x248], R2 ;  /* 0x00024802000085a7 */ /* 0x000ee400080010ff */
[----:B--23--:R-:W-:Y:S05]  /*60f0*/  @P0 EXIT ;  /* 0x000000000000094d */ /* 0x00cfea0003800000 */
[----:B------:R-:W-:Y:S05]  /*6100*/  BRA `(.L_x_127) ;  /* 0xfffffffc00e87947 */ /* 0x000fea000383ffff */
.L_x_118:
[----:B------:R-:W-:-:S06]  /*6110*/  UISETP.GE.AND UP1, UPT, UR10, 0x4, UPT ;  /* 0x000000040a00788c */ /* 0x000fcc000bf26270 */
[----:B------:R-:W-:-:S13]  /*6120*/  PLOP3.LUT P0, PT, PT, PT, UP1, 0x80, 0x8 ;  /* 0x000000000008781c */ /* 0x000fda0003f0f018 */
[----:B------:R-:W-:Y:S05]  /*6130*/  @!P0 EXIT ;  /* 0x000000000000894d */ /* 0x000fea0003800000 */
[----:B------:R-:W-:Y:S01]  /*6140*/  BAR.SYNC.DEFER_BLOCKING 0x6, 0xa0 ;  /* 0x0182800000007b1d */ /* 0x000fe20000010000 */
[C---:B------:R-:W-:Y:S01]  /*6150*/  IMAD.SHL.U32 R4, R137.reuse, 0x40, RZ ;  /* 0x0000004089047824 */ /* 0x040fe200078e00ff */
[----:B------:R-:W-:Y:S01]  /*6160*/  SHF.R.U32.HI R3, RZ, 0x1, R137 ;  /* 0x00000001ff037819 */ /* 0x000fe20000011689 */
[----:B------:R-:W-:Y:S01]  /*6170*/  IMAD.SHL.U32 R139, R140, 0x800, RZ ;  /* 0x000008008c8b7824 */ /* 0x000fe200078e00ff */
[----:B------:R-:W-:Y:S01]  /*6180*/  CS2R R142, SRZ ;  /* 0x00000000008e7805 */ /* 0x000fe2000001ff00 */
[C---:B------:R-:W-:Y:S01]  /*6190*/  IMAD.U32 R74, R137.reuse, 0x10000, RZ ;  /* 0x00010000894a7824 */ /* 0x040fe200078e00ff */
[----:B------:R-:W-:Y:S01]  /*61a0*/  UMOV UR43, 0x400 ;  /* 0x00000400002b7882 */ /* 0x000fe20000000000 */
[C---:B------:R-:W-:Y:S01]  /*61b0*/  LOP3.LUT R2, R4.reuse, 0x180, RZ, 0xc0, !PT ;  /* 0x0000018004027812 */ /* 0x040fe200078ec0ff */
[----:B------:R-:W-:Y:S01]  /*61c0*/  ULEA UR43, UR37, UR43, 0x18 ;  /* 0x0000002b252b7291 */ /* 0x000fe2000f8ec0ff */
[----:B------:R-:W1:Y:S01]  /*61d0*/  LDC R136, c[0x0][0x370] ;  /* 0x0000dc00ff887b82 */ /* 0x000e620000000800 */
[----:B------:R-:W-:Y:S01]  /*61e0*/  LOP3.LUT R4, R4, 0x640, RZ, 0xc0, !PT ;  /* 0x0000064004047812 */ /* 0x000fe200078ec0ff */
[----:B------:R-:W-:Y:S01]  /*61f0*/  IMAD.MOV.U32 R53, RZ, RZ, RZ ;  /* 0x000000ffff357224 */ /* 0x000fe200078e00ff */
[----:B------:R-:W-:Y:S01]  /*6200*/  LOP3.LUT R3, R2, 0x20, R3, 0xf8, !PT ;  /* 0x0000002002037812 */ /* 0x000fe200078ef803 */
[----:B------:R-:W-:Y:S01]  /*6210*/  IMAD.SHL.U32 R2, R137, 0x8, RZ ;  /* 0x0000000889027824 */ /* 0x000fe200078e00ff */
[----:B------:R-:W-:Y:S01]  /*6220*/  LOP3.LUT R139, R4, 0x800, R139, 0xf8, !PT ;  /* 0x00000800048b7812 */ /* 0x000fe200078ef88b */
[----:B------:R-:W-:Y:S01]  /*6230*/  UIADD3 UR4, UPT, UPT, UR43, 0x1400, URZ ;  /* 0x000014002b047890 */ /* 0x000fe2000fffe0ff */
[----:B------:R-:W-:Y:S01]  /*6240*/  IMAD.MOV.U32 R144, RZ, RZ, RZ ;  /* 0x000000ffff907224 */ /* 0x000fe200078e00ff */
[----:B------:R-:W2:Y:S01]  /*6250*/  LDC R71, c[0x0][0xb0c] ;  /* 0x0002c300ff477b82 */ /* 0x000ea20000000800 */
[----:B------:R-:W-:Y:S01]  /*6260*/  LOP3.LUT R2, R3, 0x30, R2, 0x78, !PT ;  /* 0x0000003003027812 */ /* 0x000fe200078e7802 */
[----:B------:R-:W-:Y:S01]  /*6270*/  IMAD.SHL.U32 R3, R140, 0x200000, RZ ;  /* 0x002000008c037824 */ /* 0x000fe200078e00ff */
[----:B------:R-:W3:Y:S01]  /*6280*/  LDCU.64 UR46, c[0x0][0x348] ;  /* 0x00006900ff2e77ac */ /* 0x000ee20008000a00 */
[----:B------:R-:W-:Y:S01]  /*6290*/  IMAD.MOV.U32 R147, RZ, RZ, RZ ;  /* 0x000000ffff937224 */ /* 0x000fe200078e00ff */
[----:B------:R-:W-:Y:S01]  /*62a0*/  LOP3.LUT R139, R139, R2, RZ, 0xfc, !PT ;  /* 0x000000028b8b7212 */ /* 0x000fe200078efcff */
[----:B------:R-:W-:Y:S01]  /*62b0*/  IMAD.SHL.U32 R2, R137, 0x10, RZ ;  /* 0x0000001089027824 */ /* 0x000fe200078e00ff */
[----:B------:R-:W4:Y:S01]  /*62c0*/  LDS R0, [UR43+0x310] ;  /* 0x0003102bff007984 */ /* 0x000f220008000800 */
[----:B------:R-:W1:Y:S01]  /*62d0*/  LDC R134, c[0x0][0xb20] ;  /* 0x0002c800ff867b82 */ /* 0x000e620000000800 */
[----:B------:R-:W-:Y:S01]  /*62e0*/  LOP3.LUT R3, R3, 0x200000, RZ, 0xc0, !PT ;  /* 0x0020000003037812 */ /* 0x000fe200078ec0ff */
[----:B------:R-:W-:Y:S01]  /*62f0*/  VIADD R138, R139, UR43 ;  /* 0x0000002b8b8a7c36 */ /* 0x000fe20008000000 */
[----:B------:R-:W-:Y:S01]  /*6300*/  LOP3.LUT R2, R2, 0x20, RZ, 0xc0, !PT ;  /* 0x0000002002027812 */ /* 0x000fe200078ec0ff */
[----:B------:R-:W-:Y:S01]  /*6310*/  IMAD.U32 R145, RZ, RZ, UR4 ;  /* 0x00000004ff917e24 */ /* 0x000fe2000f8e00ff */
[----:B------:R-:W-:Y:S01]  /*6320*/  LOP3.LUT R74, R3, 0x400000, R74, 0xf8, !PT ;  /* 0x00400000034a7812 */ /* 0x000fe200078ef84a */
[----:B------:R-:W1:Y:S01]  /*6330*/  LDCU.64 UR38, c[0x0][0x888] ;  /* 0x00011100ff2677ac */ /* 0x000e620008000a00 */
[----:B------:R-:W-:Y:S01]  /*6340*/  IADD3 R138, PT, PT, -R2, 0x400, R138 ;  /* 0x00000400028a7810 */ /* 0x000fe20007ffe18a */
[----:B------:R-:W1:Y:S01]  /*6350*/  LDC R70, c[0x0][0xb30] ;  /* 0x0002cc00ff467b82 */ /* 0x000e620000000800 */
[----:B------:R-:W-:-:S07]  /*6360*/  UIADD3 UR42, UPT, UPT, UR43, 0x400, URZ ;  /* 0x000004002b2a7890 */ /* 0x000fce000fffe0ff */
[----:B------:R-:W1:Y:S08]  /*6370*/  LDC.64 R128, c[0x0][0xb10] ;  /* 0x0002c400ff807b82 */ /* 0x000e700000000a00 */
[----:B------:R-:W1:Y:S08]  /*6380*/  LDC.64 R68, c[0x0][0xb18] ;  /* 0x0002c600ff447b82 */ /* 0x000e700000000a00 */
[----:B------:R-:W1:Y:S01]  /*6390*/  LDC.64 R124, c[0x0][0x888] ;  /* 0x00022200ff7c7b82 */ /* 0x000e620000000a00 */
[----:B----4-:R-:W-:-:S07]  /*63a0*/  IMAD.IADD R74, R0, 0x1, R74 ;  /* 0x00000001004a7824 */ /* 0x010fce00078e024a */
[----:B------:R-:W4:Y:S08]  /*63b0*/  LDC.64 R66, c[0x0][0xb28] ;  /* 0x0002ca00ff427b82 */ /* 0x000f300000000a00 */
[----:B------:R-:W1:Y:S08]  /*63c0*/  LDC.64 R126, c[0x0][0x890] ;  /* 0x00022400ff7e7b82 */ /* 0x000e700000000a00 */
[----:B------:R-:W1:Y:S08]  /*63d0*/  LDC.64 R122, c[0x0][0x8b0] ;  /* 0x00022c00ff7a7b82 */ /* 0x000e700000000a00 */
[----:B------:R-:W1:Y:S08]  /*63e0*/  LDC.64 R120, c[0x0][0x8a8] ;  /* 0x00022a00ff787b82 */ /* 0x000e700000000a00 */
[----:B--23--:R-:W1:Y:S02]  /*63f0*/  LDC R135, c[0x0][0x374] ;  /* 0x0000dd00ff877b82 */ /* 0x00ce640000000800 */
.L_x_242:
[----:B------:R-:W-:Y:S02]  /*6400*/  LEA R0, R147, UR43, 0x3 ;  /* 0x0000002b93007c11 */ /* 0x000fe4000f8e18ff */
[----:B------:R-:W-:Y:S02]  /*6410*/  SHF.L.U32 R2, R143, 0x1f, RZ ;  /* 0x0000001f8f027819 */ /* 0x000fe400000006ff */
[----:B------:R-:W-:Y:S02]  /*6420*/  LEA R16, R147, UR43, 0x4 ;  /* 0x0000002b93107c11 */ /* 0x000fe4000f8e20ff */
[----:B------:R-:W2:Y:S02]  /*6430*/  SYNCS.PHASECHK.TRANS64.TRYWAIT P0, [R0+URZ+0x260], R2 ;  /* 0x00026002000075a7 */ /* 0x000ea400080011ff */
[----:B-12---:R-:W-:Y:S05]  /*6440*/  @!P0 BRA `(.L_x_128) ;  /* 0x00000060000c8947 */ /* 0x006fea0003800000 */
.L_x_341:
[----:B------:R-:W3:Y:S01]  /*6450*/  LDC.64 R10, c[0x0][0xb10] ;  /* 0x0002c400ff0a7b82 */ /* 0x000ee20000000a00 */
[----:B------:R-:W4:Y:S01]  /*6460*/  LDS.128 R16, [R16+0x2f0] ;  /* 0x0002f00010107984 */ /* 0x000f220000000c00 */
[----:B-1----:R-:W-:Y:S01]  /*6470*/  ISETP.NE.AND P1, PT, R70, 0x1, PT ;  /* 0x000000014600780c */ /* 0x002fe20003f25270 */
[----:B--2---:R-:W-:Y:S01]  /*6480*/  VIADD R0, R0, 0x270 ;  /* 0x0000027000007836 */ /* 0x004fe20000000000 */
[----:B------:R-:W-:Y:S04]  /*6490*/  ISETP.GE.AND P0, PT, R65, 0x1, PT ;  /* 0x000000014100780c */ /* 0x000fe80003f06270 */
[----:B------:R-:W1:Y:S01]  /*64a0*/  LDC.64 R8, c[0x0][0xb18] ;  /* 0x0002c600ff087b82 */ /* 0x000e620000000a00 */
[----:B------:R-:W-:Y:S01]  /*64b0*/  PRMT R0, RZ, 0x654, R0 ;  /* 0x00000654ff007816 */ /* 0x000fe20000000000 */
[----:B------:R-:W-:Y:S01]  /*64c0*/  @!PT LDS RZ, [RZ] ;  /* 0x00000000fffff984 */ /* 0x000fe20000000800 */
[----:B------:R-:W-:Y:S01]  /*64d0*/  @!PT LDS RZ, [RZ] ;  /* 0x00000000fffff984 */ /* 0x000fe20000000800 */
[----:B------:R-:W-:Y:S01]  /*64e0*/  @!PT LDS RZ, [RZ] ;  /* 0x00000000fffff984 */ /* 0x000fe20000000800 */
[----:B------:R-:W-:Y:S01]  /*64f0*/  @!PT LDS RZ, [RZ] ;  /* 0x00000000fffff984 */ /* 0x000fe20000000800 */
[----:B------:R2:W-:Y:S06]  /*6500*/  MEMBAR.ALL.CTA ;  /* 0x0000000000007992 */ /* 0x0005ec0000008000 */
[----:B--2---:R-:W2:Y:S01]  /*6510*/  FENCE.VIEW.ASYNC.S ;  /* 0x00000000000073c6 */ /* 0x004ea20000000000 */
[----:B------:R-:W1:Y:S08]  /*6520*/  @!P1 LDC R12, c[0x0][0xb20] ;  /* 0x0002c800ff0c9b82 */ /* 0x000e700000000800 */
[----:B------:R-:W1:Y:S01]  /*6530*/  @!P1 LDC R7, c[0x0][0xb0c] ;  /* 0x0002c300ff079b82 */ /* 0x000e620000000800 */
[----:B--2---:R2:W-:Y:S01]  /*6540*/  SYNCS.ARRIVE.TRANS64.RED.A1T0 RZ, [R0+URZ], RZ ;  /* 0x000000ff00ff79a7 */ /* 0x0045e200081004ff */
[----:B----4-:R-:W-:Y:S04]  /*6550*/  LOP3.LUT P4, RZ, R18, 0x1, RZ, 0xc0, !PT ;  /* 0x0000000112ff7812 */ /* 0x010fe8000788c0ff */
[----:B------:R-:W-:Y:S09]  /*6560*/  P2R R146, PR, RZ, 0x10 ;  /* 0x00000010ff927803 */ /* 0x000ff20000000000 */
[----:B------:R-:W-:Y:S02]  /*6570*/  @P4 MOV R73, R16 ;  /* 0x0000001000494202 */ /* 0x000fe40000000f00 */
[----:B------:R-:W-:Y:S01]  /*6580*/  @P4 LOP3.LUT R72, R17, 0xffff, RZ, 0xc0, !PT ;  /* 0x0000ffff11484812 */ /* 0x000fe200078ec0ff */
[----:B--23--:R-:W-:Y:S06]  /*6590*/  @!P0 BRA `(.L_x_129) ;  /* 0x0000000000a48947 */ /* 0x00cfec0003800000 */
[-C--:B------:R-:W-:Y:S01]  /*65a0*/  IMAD.HI.U32 R0, R135, R69.reuse, RZ ;  /* 0x0000004587007227 */ /* 0x080fe200078e00ff */
[----:B------:R-:W-:Y:S02]  /*65b0*/  ISETP.NE.AND P0, PT, R68, 0x1, PT ;  /* 0x000000014400780c */ /* 0x000fe40003f05270 */
[----:B------:R-:W-:Y:S01]  /*65c0*/  ISETP.NE.AND P2, PT, R65, 0x1, PT ;  /* 0x000000014100780c */ /* 0x000fe20003f45270 */
[----:B------:R-:W-:Y:S01]  /*65d0*/  IMAD.HI.U32 R4, R136, R128, RZ ;  /* 0x0000008088047227 */ /* 0x000fe200078e00ff */
[----:B------:R-:W-:Y:S02]  /*65e0*/  SHF.R.U32.HI R0, RZ, R134, R0 ;  /* 0x00000086ff007219 */ /* 0x000fe40000011600 */
[----:B------:R-:W-:Y:S01]  /*65f0*/  ISETP.NE.AND P3, PT, R71, 0x1, PT ;  /* 0x000000014700780c */ /* 0x000fe20003f65270 */
[----:B------:R-:W-:Y:S01]  /*6600*/  IMAD.HI.U32 R6, R72, R69, RZ ;  /* 0x0000004548067227 */ /* 0x000fe200078e00ff */
[-C--:B------:R-:W-:Y:S02]  /*6610*/  SHF.R.U32.HI R4, RZ, R129.reuse, R4 ;  /* 0x00000081ff047219 */ /* 0x080fe40000011604 */
        /* <DEDUP_REMOVED lines=12> */
[----:B------:R-:W-:Y:S01]  /*66e0*/  IMAD R5, R65, R4, RZ ;  /* 0x0000000441057224 */ /* 0x000fe200078e02ff */
[C---:B------:R-:W-:Y:S01]  /*66f0*/  ISETP.GE.AND P0, PT, R3.reuse, R0, PT ;  /* 0x000000000300720c */ /* 0x040fe20003f06270 */
[C---:B------:R-:W-:Y:S03]  /*6700*/  IMAD.HI.U32 R0, R3.reuse, R66, RZ ;  /* 0x0000004203007227 */ /* 0x040fe600078e00ff */
[C---:B------:R-:W-:Y:S02]  /*6710*/  ISETP.GE.OR P0, PT, R2.reuse, R5, P0 ;  /* 0x000000050200720c */ /* 0x040fe40000706670 */
[----:B------:R-:W-:Y:S04]  /*6720*/  SHF.R.U32.HI R0, RZ, R67, R0 ;  /* 0x00000043ff007219 */ /* 0x000fe80000011600 */
        /* <DEDUP_REMOVED lines=15> */
[----:B------:R-:W-:Y:S07]  /*6820*/  IMAD R72, R3, R68, R72 ;  /* 0x0000004403487224 */ /* 0x000fee00078e0248 */
.L_x_129:
[----:B------:R-:W-:Y:S01]  /*6830*/  @!P1 IMAD.HI.U32 R0, R73, R10, RZ ;  /* 0x0000000a49009227 */ /* 0x000fe200078e00ff */
[----:B-1----:R-:W-:Y:S01]  /*6840*/  @!P1 ISETP.NE.AND P0, PT, R8, 0x1, PT ;  /* 0x000000010800980c */ /* 0x002fe20003f05270 */
[----:B------:R-:W-:Y:S01]  /*6850*/  ULOP3.LUT UP0, URZ, UR42, 0x1b0, URZ, 0xc0, !UPT ;  /* 0x000001b02aff7892 */ /* 0x000fe2000f80c0ff */
[----:B------:R-:W-:Y:S01]  /*6860*/  @!P1 ISETP.NE.AND P2, PT, R7, 0x1, PT ;  /* 0x000000010700980c */ /* 0x000fe20003f45270 */
[C---:B------:R-:W-:Y:S01]  /*6870*/  @!P1 IMAD.HI.U32 R2, R72.reuse, R9, RZ ;  /* 0x0000000948029227 */ /* 0x040fe200078e00ff */
[----:B------:R-:W-:Y:S02]  /*6880*/  @!P1 SHF.R.U32.HI R0, RZ, R11, R0 ;  /* 0x0000000bff009219 */ /* 0x000fe40000011600 */
[----:B------:R-:W-:Y:S01]  /*6890*/  @P4 SHF.R.U32.HI R141, RZ, 0x10, R17 ;  /* 0x00000010ff8d4819 */ /* 0x000fe20000011611 */
[----:B------:R-:W-:Y:S01]  /*68a0*/  VIADD R147, R147, 0x1 ;  /* 0x0000000193937836 */ /* 0x000fe20000000000 */
[----:B------:R-:W-:Y:S02]  /*68b0*/  @!P1 SHF.R.U32.HI R2, RZ, R12, R2 ;  /* 0x0000000cff029219 */ /* 0x000fe40000011602 */
[----:B------:R-:W-:Y:S02]  /*68c0*/  @!P1 SEL R3, R73, R0, !P2 ;  /* 0x0000000049039207 */ /* 0x000fe40005000000 */
[----:B------:R-:W-:Y:S05]  /*68d0*/  @!P1 SEL R2, R72, R2, !P0 ;  /* 0x0000000248029207 */ /* 0x000fea0004000000 */
[----:B------:R-:W-:Y:S02]  /*68e0*/  @!P1 IMAD.IADD R0, R2, 0x1, -R3 ;  /* 0x0000000102009824 */ /* 0x000fe400078e0a03 */
[----:B------:R-:W-:Y:S02]  /*68f0*/  @!P1 IMAD.IADD R2, R3, 0x1, -R2 ;  /* 0x0000000103029824 */ /* 0x000fe400078e0a02 */
[----:B------:R-:W-:Y:S02]  /*6900*/  @!P1 IMAD R73, R0, R7, R73 ;  /* 0x0000000700499224 */ /* 0x000fe400078e0249 */
[----:B------:R-:W-:Y:S01]  /*6910*/  @!P1 IMAD R72, R2, R8, R72 ;  /* 0x0000000802489224 */ /* 0x000fe200078e0248 */
[----:B------:R-:W-:Y:S06]  /*6920*/  BRA.U !UP0, `(.L_x_130) ;  /* 0x0000000108407547 */ /* 0x000fec000b800000 */
[----:B------:R-:W1:Y:S01]  /*6930*/  LDCU.64 UR8, c[0x4][0x80] ;  /* 0x01001000ff0877ac */ /* 0x000e620008000a00 */
[----:B------:R-:W-:Y:S01]  /*6940*/  MOV R3, 0x0 ;  /* 0x0000000000037802 */ /* 0x000fe20000000f00 */
[----:B------:R-:W-:Y:S02]  /*6950*/  HFMA2 R12, -RZ, RZ, 0, 5.9604644775390625e-08 ;  /* 0x00000001ff0c7431 */ /* 0x000fe400000001ff */
[----:B------:R-:W-:Y:S02]  /*6960*/  IMAD.MOV.U32 R8, RZ, RZ, 0x70 ;  /* 0x00000070ff087424 */ /* 0x000fe400078e00ff */
[----:B------:R-:W-:Y:S01]  /*6970*/  IMAD.MOV.U32 R13, RZ, RZ, RZ ;  /* 0x000000ffff0d7224 */ /* 0x000fe200078e00ff */
[----:B------:R-:W2:Y:S01]  /*6980*/  LDCU.64 UR6, c[0x4][0x88] ;  /* 0x01001100ff0677ac */ /* 0x000ea20008000a00 */
[----:B------:R-:W3:Y:S01]  /*6990*/  LDC.64 R2, c[0x4][R3] ;  /* 0x0100000003027b82 */ /* 0x000ee20000000a00 */
[----:B------:R-:W4:Y:S01]  /*69a0*/  LDCU.64 UR4, c[0x4][0x8] ;  /* 0x01000100ff0477ac */ /* 0x000f220008000a00 */
[----:B-1----:R-:W-:Y:S01]  /*69b0*/  MOV R5, UR9 ;  /* 0x0000000900057c02 */ /* 0x002fe20008000f00 */
[----:B------:R-:W-:Y:S01]  /*69c0*/  IMAD.U32 R4, RZ, RZ, UR8 ;  /* 0x00000008ff047e24 */ /* 0x000fe2000f8e00ff */
[----:B--2---:R-:W-:Y:S01]  /*69d0*/  MOV R7, UR7 ;  /* 0x0000000700077c02 */ /* 0x004fe20008000f00 */
[----:B------:R-:W-:Y:S01]  /*69e0*/  IMAD.U32 R6, RZ, RZ, UR6 ;  /* 0x00000006ff067e24 */ /* 0x000fe2000f8e00ff */
[----:B----4-:R-:W-:Y:S01]  /*69f0*/  MOV R11, UR5 ;  /* 0x00000005000b7c02 */ /* 0x010fe20008000f00 */
[----:B------:R-:W-:Y:S02]  /*6a00*/  IMAD.U32 R10, RZ, RZ, UR4 ;  /* 0x00000004ff0a7e24 */ /* 0x000fe4000f8e00ff */
[----:B------:R-:W-:Y:S07]  /*6a10*/  LEPC R20, `(.L_x_130) ;  /* 0x000000001014794e */ /* 0x000fee0000000000 */
[----:B---3-5:R-:W-:Y:S05]  /*6a20*/  CALL.ABS.NOINC R2 ;  /* 0x0000000002007343 */ /* 0x028fea0003c00000 */
.L_x_130:
[----:B------:R-:W-:Y:S01]  /*6a30*/  LOP3.LUT P0, RZ, R145, 0x1b0, RZ, 0xc0, !PT ;  /* 0x000001b091ff7812 */ /* 0x000fe2000780c0ff */
[----:B------:R-:W-:Y:S11]  /*6a40*/  BSSY.RECONVERGENT B6, `(.L_x_131) ;  /* 0x0000013000067945 */ /* 0x000ff60003800200 */
[----:B------:R-:W-:Y:S01]  /*6a50*/  @!UPT UIADD3 URZ, UPT, UPT, URZ, URZ, URZ ;  /* 0x000000fffffff290 */ /* 0x000fe2000fffe0ff */
[----:B------:R-:W-:Y:S05]  /*6a60*/  @!P0 BRA `(.L_x_132) ;  /* 0x0000000000408947 */ /* 0x000fea0003800000 */
        /* <DEDUP_REMOVED lines=16> */
.L_x_132:
[----:B------:R-:W-:Y:S05]  /*6b70*/  BSYNC.RECONVERGENT B6 ;  /* 0x0000000000067941 */ /* 0x000fea0003800200 */
.L_x_131:
[----:B------:R-:W-:Y:S02]  /*6b80*/  ISETP.NE.U32.AND P3, PT, R126, RZ, PT ;  /* 0x000000ff7e00720c */ /* 0x000fe40003f65070 */
[----:B------:R-:W-:Y:S02]  /*6b90*/  ISETP.NE.U32.AND P2, PT, R122, RZ, PT ;  /* 0x000000ff7a00720c */ /* 0x000fe40003f45070 */
[----:B------:R-:W-:Y:S02]  /*6ba0*/  ISETP.NE.AND.EX P3, PT, R127, RZ, PT, P3 ;  /* 0x000000ff7f00720c */ /* 0x000fe40003f65330 */
[----:B------:R-:W-:Y:S02]  /*6bb0*/  PLOP3.LUT P0, PT, PT, PT, PT, 0x8, 0x80 ;  /* 0x000000000080781c */ /* 0x000fe40003f0e170 */
[----:B------:R-:W-:Y:S09]  /*6bc0*/  ISETP.NE.AND.EX P2, PT, R123, RZ, PT, P2 ;  /* 0x000000ff7b00720c */ /* 0x000ff20003f45320 */
[----:B------:R-:W-:Y:S05]  /*6bd0*/  @!P3 BRA `(.L_x_133) ;  /* 0x00000000002cb947 */ /* 0x000fea0003800000 */
[----:B------:R-:W-:Y:S01]  /*6be0*/  ISETP.NE.U32.AND P1, PT, R124, RZ, PT ;  /* 0x000000ff7c00720c */ /* 0x000fe20003f25070 */
[----:B------:R-:W-:Y:S03]  /*6bf0*/  IMAD.MOV.U32 R133, RZ, RZ, 0x1 ;  /* 0x00000001ff857424 */ /* 0x000fe600078e00ff */
[----:B------:R-:W-:Y:S11]  /*6c00*/  ISETP.NE.AND.EX P1, PT, R125, RZ, PT, P1 ;  /* 0x000000ff7d00720c */ /* 0x000ff60003f25310 */
[----:B------:R-:W-:Y:S02]  /*6c10*/  @!UPT UIADD3 URZ, UPT, UPT, URZ, URZ, URZ ;  /* 0x000000fffffff290 */ /* 0x000fe4000fffe0ff */
[----:B------:R-:W1:Y:S01]  /*6c20*/  @P1 LDC.64 R2, c[0x0][0x888] ;  /* 0x00022200ff021b82 */ /* 0x000e620000000a00 */
[----:B------:R-:W-:Y:S04]  /*6c30*/  @P1 IMAD R0, R126, UR36, RZ ;  /* 0x000000247e001c24 */ /* 0x000fe8000f8e02ff */
[----:B-1----:R-:W-:Y:S04]  /*6c40*/  @P1 IMAD.WIDE R2, R0, 0x4, R2 ;  /* 0x0000000400021825 */ /* 0x002fe800078e0202 */
[----:B------:R-:W-:Y:S01]  /*6c50*/  HFMA2 R0, -RZ, RZ, 0, 5.9604644775390625e-08 ;  /* 0x00000001ff007431 */ /* 0x000fe200000001ff */
[----:B-----5:R1:W5:Y:S04]  /*6c60*/  @P1 LDG.E R95, desc[UR40][R2.64] ;  /* 0x00000028025f1981 */ /* 0x020368000c1e1900 */
[----:B------:R-:W-:Y:S01]  /*6c70*/  @!P1 PRMT R133, R0, 0x7610, R133 ;  /* 0x0000761000859816 */ /* 0x000fe20000000085 */
[----:B-1----:R-:W2:Y:S06]  /*6c80*/  @!P1 LDC R95, c[0x0][0x880] ;  /* 0x00022000ff5f9b82 */ /* 0x002eac0000000800 */
.L_x_133:
[----:B------:R-:W-:Y:S05]  /*6c90*/  @!P2 BRA `(.L_x_134) ;  /* 0x000000000020a947 */ /* 0x000fea0003800000 */
[----:B------:R-:W-:Y:S04]  /*6ca0*/  ISETP.NE.U32.AND P1, PT, R120, RZ, PT ;  /* 0x000000ff7800720c */ /* 0x000fe80003f25070 */
[----:B------:R-:W-:Y:S11]  /*6cb0*/  ISETP.NE.AND.EX P1, PT, R121, RZ, PT, P1 ;  /* 0x000000ff7900720c */ /* 0x000ff60003f25310 */
[----:B------:R-:W-:Y:S02]  /*6cc0*/  @!UPT UIADD3 URZ, UPT, UPT, URZ, URZ, URZ ;  /* 0x000000fffffff290 */ /* 0x000fe4000fffe0ff */
[----:B------:R-:W1:Y:S01]  /*6cd0*/  @P1 LDC.64 R2, c[0x0][0x8a8] ;  /* 0x00022a00ff021b82 */ /* 0x000e620000000a00 */
[----:B------:R-:W-:Y:S04]  /*6ce0*/  @P1 IMAD R0, R122, UR36, RZ ;  /* 0x000000247a001c24 */ /* 0x000fe8000f8e02ff */
[----:B-1----:R-:W-:Y:S05]  /*6cf0*/  @P1 IMAD.WIDE R2, R0, 0x4, R2 ;  /* 0x0000000400021825 */ /* 0x002fea00078e0202 */
[----:B-----5:R1:W5:Y:S02]  /*6d00*/  @P1 LDG.E R75, desc[UR40][R2.64] ;  /* 0x00000028024b1981 */ /* 0x020364000c1e1900 */
[----:B-1----:R-:W3:Y:S02]  /*6d10*/  @!P1 LDC R75, c[0x0][0x8a0] ;  /* 0x00022800ff4b9b82 */ /* 0x002ee40000000800 */
.L_x_134:
[----:B------:R-:W-:Y:S09]  /*6d20*/  UISETP.NE.AND UP0, UPT, UR44, URZ, UPT ;  /* 0x000000ff2c00728c */ /* 0x000ff2000bf05270 */
[----:B------:R-:W-:Y:S05]  /*6d30*/  BRA.U !UP0, `(.L_x_135) ;  /* 0x0000000108407547 */ /* 0x000fea000b800000 */
[----:B------:R-:W-:Y:S02]  /*6d40*/  ISETP.NE.U32.AND P4, PT, R126, RZ, PT ;  /* 0x000000ff7e00720c */ /* 0x000fe40003f85070 */
[----:B------:R-:W-:Y:S02]  /*6d50*/  PLOP3.LUT P0, PT, PT, PT, PT, 0x80, 0x8 ;  /* 0x000000000008781c */ /* 0x000fe40003f0f070 */
[----:B------:R-:W-:Y:S11]  /*6d60*/  ISETP.NE.AND.EX P4, PT, R127, RZ, PT, P4 ;  /* 0x000000ff7f00720c */ /* 0x000ff60003f85340 */
[----:B------:R-:W-:Y:S02]  /*6d70*/  @!UPT UIADD3 URZ, UPT, UPT, URZ, URZ, URZ ;  /* 0x000000fffffff290 */ /* 0x000fe4000fffe0ff */
[----:B------:R-:W-:Y:S01]  /*6d80*/  @P4 LOP3.LUT P1, RZ, R133, 0xff, RZ, 0xc0, !PT ;  /* 0x000000ff85ff4812 */ /* 0x000fe2000782c0ff */
[----:B------:R-:W1:Y:S03]  /*6d90*/  @P4 LDC.64 R2, c[0x0][0x888] ;  /* 0x00022200ff024b82 */ /* 0x000e660000000a00 */
[----:B------:R-:W-:Y:S02]  /*6da0*/  @P4 PLOP3.LUT P0, PT, P1, PT, PT, 0x80, 0x8 ;  /* 0x000000000008481c */ /* 0x000fe40000f0f070 */
[----:B--2--5:R-:W-:Y:S04]  /*6db0*/  @P4 FSETP.NEU.AND P1, PT, R95, RZ, PT ;  /* 0x000000ff5f00420b */ /* 0x024fe80003f2d000 */
[----:B------:R-:W-:Y:S02]  /*6dc0*/  @P4 SEL R0, RZ, 0xffffffff, P1 ;  /* 0xffffffffff004807 */ /* 0x000fe40000800000 */
[----:B-1----:R-:W-:Y:S04]  /*6dd0*/  @P4 ISETP.NE.U32.AND P2, PT, R2, RZ, PT ;  /* 0x000000ff0200420c */ /* 0x002fe80003f45070 */
[----:B------:R-:W-:Y:S04]  /*6de0*/  @P4 ISETP.NE.AND.EX P2, PT, R3, RZ, PT, P2 ;  /* 0x000000ff0300420c */ /* 0x000fe80003f45320 */
[----:B------:R-:W-:Y:S02]  /*6df0*/  @!P0 SEL R0, RZ, 0xffffffff, P2 ;  /* 0xffffffffff008807 */ /* 0x000fe40001000000 */
[----:B------:R-:W-:Y:S02]  /*6e00*/  @!P4 FSETP.EQ.AND P0, PT, R95, RZ, PT ;  /* 0x000000ff5f00c20b */ /* 0x000fe40003f02000 */
[----:B------:R-:W-:Y:S04]  /*6e10*/  @P4 LOP3.LUT R0, R0, 0x1, RZ, 0xc0, !PT ;  /* 0x0000000100004812 */ /* 0x000fe800078ec0ff */
[----:B------:R-:W-:Y:S11]  /*6e20*/  @P4 ISETP.EQ.U32.AND P0, PT, R0, 0x1, PT ;  /* 0x000000010000480c */ /* 0x000ff60003f02070 */
[----:B------:R-:W-:Y:S02]  /*6e30*/  @!UPT UIADD3 URZ, UPT, UPT, URZ, URZ, URZ ;  /* 0x000000fffffff290 */ /* 0x000fe4000fffe0ff */
.L_x_135:
[----:B------:R-:W-:Y:S01]  /*6e40*/  @!P0 SHF.L.U32 R0, R142, 0x1f, RZ ;  /* 0x0000001f8e008819 */ /* 0x000fe200000006ff */
[----:B------:R-:W-:Y:S01]  /*6e50*/  BSSY B1, `(.L_x_136) ;  /* 0x000002e000017945 */ /* 0x000fe20003800000 */
[C---:B------:R-:W-:Y:S01]  /*6e60*/  LEA R117, R53.reuse, UR43, 0x3 ;  /* 0x0000002b35757c11 */ /* 0x040fe2000f8e18ff */
[----:B------:R-:W-:Y:S01]  /*6e70*/  IMAD R2, R53, 0x20, R74 ;  /* 0x0000002035027824 */ /* 0x000fe200078e024a */
[----:B------:R-:W1:Y:S01]  /*6e80*/  @!P0 SYNCS.PHASECHK.TRANS64.TRYWAIT P1, [UR43+0x240], R0 ;  /* 0x00024000ff0085a7 */ /* 0x000e62000802112b */
[----:B------:R-:W-:Y:S02]  /*6e90*/  SHF.L.U32 R4, R144, 0x1f, RZ ;  /* 0x0000001f90047819 */ /* 0x000fe400000006ff */
[----:B------:R-:W-:Y:S02]  /*6ea0*/  CS2R R18, SRZ ;  /* 0x0000000000127805 */ /* 0x000fe4000001ff00 */
[----:B------:R-:W-:Y:S02]  /*6eb0*/  PLOP3.LUT P5, PT, PT, PT, PT, 0x8, 0x80 ;  /* 0x000000000080781c */ /* 0x000fe40003fae170 */
[----:B------:R-:W-:Y:S02]  /*6ec0*/  CS2R R16, SRZ ;  /* 0x0000000000107805 */ /* 0x000fe4000001ff00 */
[----:B------:R-:W-:Y:S02]  /*6ed0*/  CS2R R26, SRZ ;  /* 0x00000000001a7805 */ /* 0x000fe4000001ff00 */
[----:B------:R-:W-:Y:S01]  /*6ee0*/  CS2R R24, SRZ ;  /* 0x0000000000187805 */ /* 0x000fe2000001ff00 */
[----:B------:R4:W2:Y:S01]  /*6ef0*/  SYNCS.PHASECHK.TRANS64.TRYWAIT P4, [R117+URZ+0x280], R4 ;  /* 0x00028004750075a7 */ /* 0x0008a200080811ff */
[----:B-1----:R-:W-:Y:S01]  /*6f00*/  @!P0 PLOP3.LUT P5, PT, P1, PT, PT, 0x8, 0x80 ;  /* 0x000000000080881c */ /* 0x002fe20000fae170 */
[----:B------:R-:W-:Y:S01]  /*6f10*/  @!UPT UIADD3 URZ, UPT, UPT, URZ, URZ, URZ ;  /* 0x000000fffffff290 */ /* 0x000fe2000fffe0ff */
[----:B----4-:R-:W-:Y:S11]  /*6f20*/  @P0 BRA `(.L_x_137) ;  /* 0x0000000000800947 */ /* 0x010ff60003800000 */
[----:B------:R-:W-:Y:S01]  /*6f30*/  ISETP.NE.U32.AND P0, PT, RZ, UR38, PT ;  /* 0x00000026ff007c0c */ /* 0x000fe2000bf05070 */
[----:B------:R-:W-:Y:S01]  /*6f40*/  BSSY B0, `(.L_x_138) ;  /* 0x0000012000007945 */ /* 0x000fe20003800000 */
[----:B--2--5:R-:W-:Y:S02]  /*6f50*/  FSETP.NEU.AND P2, PT, R95, RZ, PT ;  /* 0x000000ff5f00720b */ /* 0x024fe40003f4d000 */
[----:B------:R-:W-:Y:S02]  /*6f60*/  CS2R R26, SRZ ;  /* 0x00000000001a7805 */ /* 0x000fe4000001ff00 */
[----:B------:R-:W-:Y:S02]  /*6f70*/  ISETP.NE.AND.EX P0, PT, RZ, UR39, PT, P0 ;  /* 0x00000027ff007c0c */ /* 0x000fe4000bf05300 */
[----:B------:R-:W-:Y:S02]  /*6f80*/  CS2R R24, SRZ ;  /* 0x0000000000187805 */ /* 0x000fe4000001ff00 */
[----:B------:R-:W-:Y:S02]  /*6f90*/  LOP3.LUT P1, RZ, R133, 0xff, RZ, 0xc0, !PT ;  /* 0x000000ff85ff7812 */ /* 0x000fe4000782c0ff */
[----:B------:R-:W-:Y:S02]  /*6fa0*/  CS2R R18, SRZ ;  /* 0x0000000000127805 */ /* 0x000fe4000001ff00 */
[----:B------:R-:W-:Y:S02]  /*6fb0*/  SEL R0, RZ, 0xffffffff, P2 ;  /* 0xffffffffff007807 */ /* 0x000fe40001000000 */
[----:B------:R-:W-:Y:S02]  /*6fc0*/  CS2R R16, SRZ ;  /* 0x0000000000107805 */ /* 0x000fe4000001ff00 */
[----:B------:R-:W-:Y:S04]  /*6fd0*/  SEL R3, RZ, 0xffffffff, P0 ;  /* 0xffffffffff037807 */ /* 0x000fe80000000000 */
[----:B------:R-:W-:Y:S04]  /*6fe0*/  @P3 SEL R0, R3, R0, !P1 ;  /* 0x0000000003003207 */ /* 0x000fe80004800000 */
[----:B------:R-:W-:Y:S04]  /*6ff0*/  LOP3.LUT R0, R0, 0x1, RZ, 0xc0, !PT ;  /* 0x0000000100007812 */ /* 0x000fe800078ec0ff */
[----:B------:R-:W-:Y:S01]  /*7000*/  ISETP.NE.U32.AND P0, PT, R0, 0x1, PT ;  /* 0x000000010000780c */ /* 0x000fe20003f05070 */
[----:B------:R-:W-:Y:S01]  /*7010*/  @!UPT UIADD3 URZ, UPT, UPT, URZ, URZ, URZ ;  /* 0x000000fffffff290 */ /* 0x000fe2000fffe0ff */
[----:B------:R-:W-:Y:S11]  /*7020*/  @!P5 BRA `(.L_x_139) ;  /* 0x00000000000cd947 */ /* 0x000ff60003800000 */
[----:B------:R-:W-:Y:S04]  /*7030*/  SHF.L.U32 R3, R142, 0x1f, RZ ;  /* 0x0000001f8e037819 */ /* 0x000fe800000006ff */
[----:B------:R-:W1:Y:S02]  /*7040*/  SYNCS.PHASECHK.TRANS64.TRYWAIT P1, [UR43+0x240], R3 ;  /* 0x00024003ff0075a7 */ /* 0x000e64000802112b */
[----:B-1----:R-:W-:Y:S05]  /*7050*/  @!P1 BRA `(.L_x_140) ;  /* 0x00000054001c9947 */ /* 0x002fea0003800000 */
.L_x_139:
[----:B------:R-:W-:Y:S05]  /*7060*/  BSYNC B0 ;  /* 0x0000000000007941 */ /* 0x000fea0003800000 */
.L_x_138:
[----:B------:R4:W2:Y:S01]  /*7070*/  @P0 LDS.128 R24, [R139+UR43+0x400] ;  /* 0x0004002b8b180984 */ /* 0x0008a20008000c00 */
[----:B------:R-:W-:Y:S01]  /*7080*/  UIADD3 UR4, UPT, UPT, UR43, 0x248, URZ ;  /* 0x000002482b047890 */ /* 0x000fe2000fffe0ff */
[----:B------:R-:W-:Y:S02]  /*7090*/  LOP3.LUT R142, R142, 0x1, RZ, 0x3c, !PT ;  /* 0x000000018e8e7812 */ /* 0x000fe400078e3cff */
[----:B------:R4:W1:Y:S01]  /*70a0*/  @P0 LDS.128 R16, [R138+0x10] ;  /* 0x000010008a100984 */ /* 0x0008620000000c00 */
[----:B------:R-:W-:Y:S01]  /*70b0*/  UPRMT UR4, UR37, 0x654, UR4 ;  /* 0x0000065425047896 */ /* 0x000fe20008000004 */
[----:B------:R-:W-:Y:S01]  /*70c0*/  @!PT LDS RZ, [RZ] ;  /* 0x00000000fffff984 */ /* 0x000fe20000000800 */
[----:B------:R-:W-:Y:S01]  /*70d0*/  @!PT LDS RZ, [RZ] ;  /* 0x00000000fffff984 */ /* 0x000fe20000000800 */
[----:B------:R-:W-:Y:S01]  /*70e0*/  @!PT LDS RZ, [RZ] ;  /* 0x00000000fffff984 */ /* 0x000fe20000000800 */
[----:B------:R-:W-:Y:S01]  /*70f0*/  @!PT LDS RZ, [RZ] ;  /* 0x00000000fffff984 */ /* 0x000fe20000000800 */
[----:B------:R5:W-:Y:S06]  /*7100*/  MEMBAR.ALL.CTA ;  /* 0x0000000000007992 */ /* 0x000bec0000008000 */
[----:B-----5:R-:W5:Y:S02]  /*7110*/  FENCE.VIEW.ASYNC.S ;  /* 0x00000000000073c6 */ /* 0x020f640000000000 */
[----:B-----5:R-:W-:Y:S03]  /*7120*/  SYNCS.ARRIVE.TRANS64.RED.A1T0 RZ, [UR4], RZ ;  /* 0x000000ffffff79a7 */ /* 0x020fe60008100404 */
.L_x_137:
[----:B------:R-:W-:Y:S05]  /*7130*/  BSYNC B1 ;  /* 0x0000000000017941 */ /* 0x000fea0003800000 */
.L_x_136:
[----:B-1----:R-:W-:Y:S04]  /*7140*/  SHF.R.U32.HI R0, RZ, 0x15, R2 ;  /* 0x00000015ff007819 */ /* 0x002fe80000011602 */
[----:B------:R-:W-:Y:S01]  /*7150*/  LOP3.LUT P0, RZ, R0, 0x3, R140, 0x48, !PT ;  /* 0x0000000300ff7812 */ /* 0x000fe2000780488c */
[----:B------:R-:W-:Y:S01]  /*7160*/  @!UPT UIADD3 URZ, UPT, UPT, URZ, URZ, URZ ;  /* 0x000000fffffff290 */ /* 0x000fe2000fffe0ff */
[----:B--2---:R-:W-:Y:S11]  /*7170*/  @P4 BRA `(.L_x_141) ;  /* 0x0000000000084947 */ /* 0x004ff60003800000 */
[----:B------:R-:W1:Y:S02]  /*7180*/  SYNCS.PHASECHK.TRANS64.TRYWAIT P1, [R117+URZ+0x280], R4 ;  /* 0x00028004750075a7 */ /* 0x000e6400080211ff */
[----:B-1----:R-:W-:Y:S05]  /*7190*/  @!P1 BRA `(.L_x_142) ;  /* 0x0000005000e49947 */ /* 0x002fea0003800000 */
.L_x_141:
[----:B------:R-:W-:Y:S05]  /*71a0*/  @!P0 BRA `(.L_x_143) ;  /* 0x0000000000408947 */ /* 0x000fea0003800000 */
[----:B------:R-:W2:Y:S01]  /*71b0*/  LDCU.64 UR8, c[0x4][0x70] ;  /* 0x01000e00ff0877ac */ /* 0x000ea20008000a00 */
[----:B------:R-:W-:Y:S01]  /*71c0*/  MOV R15, 0x0 ;  /* 0x00000000000f7802 */ /* 0x000fe20000000f00 */
[----:B------:R-:W-:Y:S02]  /*71d0*/  HFMA2 R12, -RZ, RZ, 0, 5.9604644775390625e-08 ;  /* 0x00000001ff0c7431 */ /* 0x000fe400000001ff */
[----:B------:R-:W-:Y:S02]  /*71e0*/  IMAD.MOV.U32 R8, RZ, RZ, 0x192 ;  /* 0x00000192ff087424 */ /* 0x000fe400078e00ff */
[----:B------:R-:W-:Y:S01]  /*71f0*/  IMAD.MOV.U32 R13, RZ, RZ, RZ ;  /* 0x000000ffff0d7224 */ /* 0x000fe200078e00ff */
[----:B------:R-:W3:Y:S01]  /*7200*/  LDCU.64 UR6, c[0x4][0x78] ;  /* 0x01000f00ff0677ac */ /* 0x000ee20008000a00 */
[----:B------:R-:W4:Y:S01]  /*7210*/  LDC.64 R14, c[0x4][R15] ;  /* 0x010000000f0e7b82 */ /* 0x000f220000000a00 */
[----:B------:R-:W3:Y:S01]  /*7220*/  LDCU.64 UR4, c[0x4][0x10] ;  /* 0x01000200ff0477ac */ /* 0x000ee20008000a00 */
[----:B--2---:R-:W-:Y:S01]  /*7230*/  MOV R5, UR9 ;  /* 0x0000000900057c02 */ /* 0x004fe20008000f00 */
[----:B-1----:R-:W-:Y:S01]  /*7240*/  IMAD.U32 R4, RZ, RZ, UR8 ;  /* 0x00000008ff047e24 */ /* 0x002fe2000f8e00ff */
[----:B---3--:R-:W-:Y:S01]  /*7250*/  MOV R7, UR7 ;  /* 0x0000000700077c02 */ /* 0x008fe20008000f00 */
[----:B------:R-:W-:Y:S01]  /*7260*/  IMAD.U32 R6, RZ, RZ, UR6 ;  /* 0x00000006ff067e24 */ /* 0x000fe2000f8e00ff */
[----:B------:R-:W-:Y:S01]  /*7270*/  MOV R11, UR5 ;  /* 0x00000005000b7c02 */ /* 0x000fe20008000f00 */
[----:B------:R-:W-:Y:S02]  /*7280*/  IMAD.U32 R10, RZ, RZ, UR4 ;  /* 0x00000004ff0a7e24 */ /* 0x000fe4000f8e00ff */
[----:B------:R-:W-:Y:S07]  /*7290*/  LEPC R20, `(.L_x_143) ;  /* 0x000000001014794e */ /* 0x000fee0000000000 */
[----:B----45:R-:W-:Y:S05]  /*72a0*/  CALL.ABS.NOINC R14 ;  /* 0x000000000e007343 */ /* 0x030fea0003c00000 */
.L_x_143:
[----:B------:R-:W-:Y:S05]  /*72b0*/  WARPSYNC.ALL ;  /* 0x0000000000007948 */ /* 0x000fea0003800000 */
[----:B------:R-:W-:Y:S01]  /*72c0*/  R2UR UR4, R2 ;  /* 0x00000000020472ca */ /* 0x000fe200000e0000 */
[----:B------:R-:W-:Y:S01]  /*72d0*/  BSSY.RECONVERGENT B1, `(.L_x_144) ;  /* 0x0000186000017945 */ /* 0x000fe20003800200 */
[-C--:B-1----:R-:W-:Y:S02]  /*72e0*/  F2FP.F16.E4M3.UNPACK_B R4, R25.reuse ;  /* 0x00000019ff04723e */ /* 0x082fe400020006ff */
[-C--:B------:R-:W-:Y:S02]  /*72f0*/  F2FP.F16.E4M3.UNPACK_B R2, R24.reuse ;  /* 0x00000018ff02723e */ /* 0x080fe400020006ff */
[----:B------:R-:W-:Y:S01]  /*7300*/  F2FP.F16.E4M3.UNPACK_B R24, R24.H1 ;  /* 0x00000018ff18723e */ /* 0x000fe200030006ff */
[--C-:B------:R-:W-:Y:S01]  /*7310*/  HADD2.F32 R37, -RZ, R4.reuse.H0_H0 ;  /* 0x20000004ff257230 */ /* 0x100fe20000004100 */
[----:B------:R-:W-:Y:S01]  /*7320*/  F2FP.F16.E4M3.UNPACK_B R25, R25.H1 ;  /* 0x00000019ff19723e */ /* 0x000fe200030006ff */
[----:B------:R-:W-:Y:S01]  /*7330*/  HADD2.F32 R38, -RZ, R4.H1_H1 ;  /* 0x30000004ff267230 */ /* 0x000fe20000004100 */
[-C--:B------:R-:W-:Y:S01]  /*7340*/  F2FP.F16.E4M3.UNPACK_B R42, R26.reuse ;  /* 0x0000001aff2a723e */ /* 0x080fe200020006ff */
        /* <DEDUP_REMOVED lines=23> */
[----:B------:R-:W3:Y:S01]  /*74c0*/  LDTM.x32 R4, tmem[UR4] ;  /* 0x00000004000479ee */ /* 0x000ee200082c0000 */
[--C-:B------:R-:W-:Y:S01]  /*74d0*/  HADD2.F32 R47, -RZ, R48.reuse.H0_H0 ;  /* 0x20000030ff2f7230 */ /* 0x100fe20000004100 */
[----:B------:R-:W-:Y:S01]  /*74e0*/  MOV R91, 0x3bbb989d ;  /* 0x3bbb989d005b7802 */ /* 0x000fe20000000f00 */
[----:B------:R-:W-:Y:S01]  /*74f0*/  HADD2.F32 R48, -RZ, R48.H1_H1 ;  /* 0x30000030ff307230 */ /* 0x000fe20000004100 */
[----:B------:R-:W-:Y:S01]  /*7500*/  NOP ;  /* 0x0000000000007918 */ /* 0x000fe20000000000 */
[--C-:B------:R-:W-:Y:S02]  /*7510*/  HADD2.F32 R49, -RZ, R50.reuse.H0_H0 ;  /* 0x20000032ff317230 */ /* 0x100fe40000004100 */
[----:B------:R-:W-:Y:S02]  /*7520*/  HADD2.F32 R50, -RZ, R50.H1_H1 ;  /* 0x30000032ff327230 */ /* 0x000fe40000004100 */
        /* <DEDUP_REMOVED lines=8> */
[C---:B---3-5:R-:W-:Y:S01]  /*75b0*/  FMUL R4, R75.reuse, R4 ;  /* 0x000000044b047220 */ /* 0x068fe20000400000 */
[C---:B------:R-:W-:Y:S01]  /*75c0*/  FMUL R5, R75.reuse, R5 ;  /* 0x000000054b057220 */ /* 0x040fe20000400000 */
[C---:B------:R-:W-:Y:S01]  /*75d0*/  FMUL R6, R75.reuse, R6 ;  /* 0x000000064b067220 */ /* 0x040fe20000400000 */
[----:B------:R-:W-:Y:S01]  /*75e0*/  FMUL R7, R75, R7 ;  /* 0x000000074b077220 */ /* 0x000fe20000400000 */
[----:B------:R-:W-:Y:S01]  /*75f0*/  FFMA R4, R95, R0, R4 ;  /* 0x000000005f047223 */ /* 0x000fe20000000004 */
[----:B------:R-:W-:Y:S01]  /*7600*/  FMUL R8, R75, R8 ;  /* 0x000000084b087220 */ /* 0x000fe20000400000 */
[----:B------:R-:W-:Y:S01]  /*7610*/  FFMA R5, R95, R2, R5 ;  /* 0x000000025f057223 */ /* 0x000fe20000000005 */
[----:B------:R-:W-:Y:S01]  /*7620*/  FMUL R9, R75, R9 ;  /* 0x000000094b097220 */ /* 0x000fe20000400000 */
[----:B------:R-:W-:Y:S01]  /*7630*/  FFMA R6, R95, R3, R6 ;  /* 0x000000035f067223 */ /* 0x000fe20000000006 */
[----:B------:R-:W-:Y:S01]  /*7640*/  FMUL R10, R75, R10 ;  /* 0x0000000a4b0a7220 */ /* 0x000fe20000400000 */
[----:B------:R-:W-:Y:S01]  /*7650*/  FFMA R7, R95, R36, R7 ;  /* 0x000000245f077223 */ /* 0x000fe20000000007 */
        /* <DEDUP_REMOVED lines=32> */
[C---:B------:R-:W-:Y:S01]  /*7860*/  FFMA R23, R95.reuse, R52, R23 ;  /* 0x000000345f177223 */ /* 0x040fe20000000017 */
[----:B------:R-:W-:Y:S01]  /*7870*/  FFMA R24, R95, R54, R24 ;  /* 0x000000365f187223 */ /* 0x000fe20000000018 */
[----:B------:R-:W-:Y:S01]  /*7880*/  FMUL R28, R75, R28 ;  /* 0x0000001c4b1c7220 */ /* 0x000fe20000400000 */
[----:B------:R-:W-:Y:S01]  /*7890*/  FFMA R25, R95, R55, R25 ;  /* 0x000000375f197223 */ /* 0x000fe20000000019 */
[--C-:B------:R-:W-:Y:S02]  /*78a0*/  HADD2.F32 R60, -RZ, R61.reuse.H0_H0 ;  /* 0x2000003dff3c7230 */ /* 0x100fe40000004100 */
[----:B------:R-:W-:Y:S01]  /*78b0*/  FMUL R29, R75, R29 ;  /* 0x0000001d4b1d7220 */ /* 0x000fe20000400000 */
[----:B------:R-:W-:Y:S01]  /*78c0*/  FFMA R26, R95, R56, R26 ;  /* 0x000000385f1a7223 */ /* 0x000fe2000000001a */
[----:B------:R-:W-:Y:S02]  /*78d0*/  HADD2.F32 R61, -RZ, R61.H1_H1 ;  /* 0x3000003dff3d7230 */ /* 0x000fe40000004100 */
[----:B------:R-:W-:Y:S01]  /*78e0*/  FMUL R30, R75, R30 ;  /* 0x0000001e4b1e7220 */ /* 0x000fe20000400000 */
[----:B------:R-:W-:Y:S01]  /*78f0*/  FFMA R27, R95, R57, R27 ;  /* 0x000000395f1b7223 */ /* 0x000fe2000000001b */
[--C-:B------:R-:W-:Y:S02]  /*7900*/  HADD2.F32 R62, -RZ, R63.reuse.H0_H0 ;  /* 0x2000003fff3e7230 */ /* 0x100fe40000004100 */
[----:B------:R-:W-:Y:S01]  /*7910*/  FMUL R31, R75, R31 ;  /* 0x0000001f4b1f7220 */ /* 0x000fe20000400000 */
[----:B------:R-:W-:Y:S01]  /*7920*/  FFMA R28, R95, R58, R28 ;  /* 0x0000003a5f1c7223 */ /* 0x000fe2000000001c */
[----:B------:R-:W-:Y:S02]  /*7930*/  HADD2.F32 R63, -RZ, R63.H1_H1 ;  /* 0x3000003fff3f7230 */ /* 0x000fe40000004100 */
[C---:B------:R-:W-:Y:S01]  /*7940*/  FMUL R32, R75.reuse, R32 ;  /* 0x000000204b207220 */ /* 0x040fe20000400000 */
[--C-:B------:R-:W-:Y:S02]  /*7950*/  HADD2.F32 R64, -RZ, R76.reuse.H0_H0 ;  /* 0x2000004cff407230 */ /* 0x100fe40000004100 */
[----:B------:R-:W-:Y:S01]  /*7960*/  FMUL R33, R75, R33 ;  /* 0x000000214b217220 */ /* 0x000fe20000400000 */
[----:B------:R-:W-:Y:S01]  /*7970*/  FFMA R29, R95, R59, R29 ;  /* 0x0000003b5f1d7223 */ /* 0x000fe2000000001d */
[----:B------:R-:W-:Y:S02]  /*7980*/  HFMA2 R54, -RZ, RZ, 3.7421875, 0 ;  /* 0x437c0000ff367431 */ /* 0x000fe400000001ff */
[----:B------:R-:W-:Y:S02]  /*7990*/  HADD2.F32 R76, -RZ, R76.H1_H1 ;  /* 0x3000004cff4c7230 */ /* 0x000fe40000004100 */
[----:B------:R-:W-:Y:S01]  /*79a0*/  FMUL R34, R75, R34 ;  /* 0x000000224b227220 */ /* 0x000fe20000400000 */
[----:B------:R-:W-:Y:S01]  /*79b0*/  FFMA R30, R95, R60, R30 ;  /* 0x0000003c5f1e7223 */ /* 0x000fe2000000001e */
[----:B------:R-:W-:Y:S01]  /*79c0*/  FMUL R35, R75, R35 ;  /* 0x000000234b237220 */ /* 0x000fe20000400000 */
[C---:B------:R-:W-:Y:S01]  /*79d0*/  FFMA R31, R95.reuse, R61, R31 ;  /* 0x0000003d5f1f7223 */ /* 0x040fe2000000001f */
[C---:B------:R-:W-:Y:S01]  /*79e0*/  FFMA R32, R95.reuse, R62, R32 ;  /* 0x0000003e5f207223 */ /* 0x040fe20000000020 */
[C---:B------:R-:W-:Y:S01]  /*79f0*/  FFMA R33, R95.reuse, R63, R33 ;  /* 0x0000003f5f217223 */ /* 0x040fe20000000021 */
[C---:B------:R-:W-:Y:S01]  /*7a00*/  FFMA R34, R95.reuse, R64, R34 ;  /* 0x000000405f227223 */ /* 0x040fe20000000022 */
[----:B------:R-:W-:Y:S01]  /*7a10*/  FFMA R35, R95, R76, R35 ;  /* 0x0000004c5f237223 */ /* 0x000fe20000000023 */
[CC--:B------:R-:W-:Y:S04]  /*7a20*/  FFMA.SAT R55, R4.reuse, -R91.reuse, 0.5 ;  /* 0x3f00000004377423 */ /* 0x0c0fe8000000285b */
[-C--:B------:R-:W-:Y:S04]  /*7a30*/  FFMA.RM R55, R55, R54.reuse, 12582913 ;  /* 0x4b40000137377423 */ /* 0x080fe80000004036 */
[----:B------:R-:W-:Y:S04]  /*7a40*/  FADD R0, R55, -12583039 ;  /* 0xcb40007f37007421 */ /* 0x000fe80000000000 */
[C---:B------:R-:W-:Y:S04]  /*7a50*/  FFMA R0, R4.reuse, -1.4426950216293334961, -R0 ;  /* 0xbfb8aa3b04007823 */ /* 0x040fe80000000800 */
[----:B------:R-:W-:Y:S01]  /*7a60*/  FFMA R0, R4, -1.925963033500011079e-08, R0 ;  /* 0xb2a5706004007823 */ /* 0x000fe20000000000 */
[CC--:B------:R-:W-:Y:S03]  /*7a70*/  FFMA.SAT R56, R5.reuse, -R91.reuse, 0.5 ;  /* 0x3f00000005387423 */ /* 0x0c0fe6000000285b */
[----:B------:R-:W1:Y:S01]  /*7a80*/  MUFU.EX2 R92, R0 ;  /* 0x00000000005c7308 */ /* 0x000e620000000800 */
[-C--:B------:R-:W-:Y:S04]  /*7a90*/  FFMA.RM R56, R56, R54.reuse, 12582913 ;  /* 0x4b40000138387423 */ /* 0x080fe80000004036 */
[C---:B------:R-:W-:Y:S01]  /*7aa0*/  FADD R2, R56.reuse, -12583039 ;  /* 0xcb40007f38027421 */ /* 0x040fe20000000000 */
[----:B------:R-:W-:Y:S03]  /*7ab0*/  SHF.L.U32 R56, R56, 0x17, RZ ;  /* 0x0000001738387819 */ /* 0x000fe600000006ff */
[C---:B------:R-:W-:Y:S04]  /*7ac0*/  FFMA R2, R5.reuse, -1.4426950216293334961, -R2 ;  /* 0xbfb8aa3b05027823 */ /* 0x040fe80000000802 */
[----:B------:R-:W-:Y:S01]  /*7ad0*/  FFMA R2, R5, -1.925963033500011079e-08, R2 ;  /* 0xb2a5706005027823 */ /* 0x000fe20000000002 */
[CC--:B------:R-:W-:Y:S03]  /*7ae0*/  FFMA.SAT R57, R6.reuse, -R91.reuse, 0.5 ;  /* 0x3f00000006397423 */ /* 0x0c0fe6000000285b */
[----:B------:R-:W2:Y:S01]  /*7af0*/  MUFU.EX2 R94, R2 ;  /* 0x00000002005e7308 */ /* 0x000ea20000000800 */
[-C--:B------:R-:W-:Y:S04]  /*7b00*/  FFMA.RM R57, R57, R54.reuse, 12582913 ;  /* 0x4b40000139397423 */ /* 0x080fe80000004036 */
[----:B------:R-:W-:Y:S04]  /*7b10*/  FADD R3, R57, -12583039 ;  /* 0xcb40007f39037421 */ /* 0x000fe80000000000 */
[C---:B------:R-:W-:Y:S04]  /*7b20*/  FFMA R3, R6.reuse, -1.4426950216293334961, -R3 ;  /* 0xbfb8aa3b06037823 */ /* 0x040fe80000000803 */
[----:B------:R-:W-:Y:S01]  /*7b30*/  FFMA R3, R6, -1.925963033500011079e-08, R3 ;  /* 0xb2a5706006037823 */ /* 0x000fe20000000003 */
[CC--:B------:R-:W-:Y:S03]  /*7b40*/  FFMA.SAT R58, R7.reuse, -R91.reuse, 0.5 ;  /* 0x3f000000073a7423 */ /* 0x0c0fe6000000285b */
[----:B------:R-:W3:Y:S01]  /*7b50*/  MUFU.EX2 R93, R3 ;  /* 0x00000003005d7308 */ /* 0x000ee20000000800 */
[-C--:B------:R-:W-:Y:S04]  /*7b60*/  FFMA.RM R58, R58, R54.reuse, 12582913 ;  /* 0x4b4000013a3a7423 */ /* 0x080fe80000004036 */
[----:B------:R-:W-:Y:S04]  /*7b70*/  FADD R36, R58, -12583039 ;  /* 0xcb40007f3a247421 */ /* 0x000fe80000000000 */
[C---:B------:R-:W-:Y:S04]  /*7b80*/  FFMA R36, R7.reuse, -1.4426950216293334961, -R36 ;  /* 0xbfb8aa3b07247823 */ /* 0x040fe80000000824 */
[----:B------:R-:W-:Y:S01]  /*7b90*/  FFMA R36, R7, -1.925963033500011079e-08, R36 ;  /* 0xb2a5706007247823 */ /* 0x000fe20000000024 */
[CC--:B------:R-:W-:Y:S03]  /*7ba0*/  FFMA.SAT R59, R8.reuse, -R91.reuse, 0.5 ;  /* 0x3f000000083b7423 */ /* 0x0c0fe6000000285b */
[----:B------:R-:W4:Y:S01]  /*7bb0*/  MUFU.EX2 R96, R36 ;  /* 0x0000002400607308 */ /* 0x000f220000000800 */
[-C--:B------:R-:W-:Y:S04]  /*7bc0*/  FFMA.RM R59, R59, R54.reuse, 12582913 ;  /* 0x4b4000013b3b7423 */ /* 0x080fe80000004036 */
[----:B------:R-:W-:Y:S04]  /*7bd0*/  FADD R37, R59, -12583039 ;  /* 0xcb40007f3b257421 */ /* 0x000fe80000000000 */
[C---:B------:R-:W-:Y:S04]  /*7be0*/  FFMA R37, R8.reuse, -1.4426950216293334961, -R37 ;  /* 0xbfb8aa3b08257823 */ /* 0x040fe80000000825 */
[----:B------:R-:W-:Y:S01]  /*7bf0*/  FFMA R37, R8, -1.925963033500011079e-08, R37 ;  /* 0xb2a5706008257823 */ /* 0x000fe20000000025 */
[CC--:B------:R-:W-:Y:S03]  /*7c00*/  FFMA.SAT R60, R9.reuse, -R91.reuse, 0.5 ;  /* 0x3f000000093c7423 */ /* 0x0c0fe6000000285b */
[----:B------:R-:W4:Y:S01]  /*7c10*/  MUFU.EX2 R97, R37 ;  /* 0x0000002500617308 */ /* 0x000f220000000800 */
[-C--:B------:R-:W-:Y:S04]  /*7c20*/  FFMA.RM R60, R60, R54.reuse, 12582913 ;  /* 0x4b4000013c3c7423 */ /* 0x080fe80000004036 */
[C---:B------:R-:W-:Y:S01]  /*7c30*/  FADD R38, R60.reuse, -12583039 ;  /* 0xcb40007f3c267421 */ /* 0x040fe20000000000 */
[----:B------:R-:W-:Y:S03]  /*7c40*/  SHF.L.U32 R60, R60, 0x17, RZ ;  /* 0x000000173c3c7819 */ /* 0x000fe600000006ff */
        /* <DEDUP_REMOVED lines=26> */
[-C--:B------:R-:W-:Y:S03]  /*7df0*/  FFMA.SAT R76, R14, -R91.reuse, 0.5 ;  /* 0x3f0000000e4c7423 */ /* 0x080fe6000000285b */
        /* <DEDUP_REMOVED lines=8> */
[C---:B------:R-:W-:Y:S01]  /*7e80*/  FADD R44, R77.reuse, -12583039 ;  /* 0xcb40007f4d2c7421 */ /* 0x040fe20000000000 */
[----:B------:R-:W-:Y:S03]  /*7e90*/  SHF.L.U32 R77, R77, 0x17, RZ ;  /* 0x000000174d4d7819 */ /* 0x000fe600000006ff */
        /* <DEDUP_REMOVED lines=40> */
[----:B------:R1:W4:Y:S01]  /*8120*/  MUFU.EX2 R110, R50 ;  /* 0x00000032006e7308 */ /* 0x0003220000000800 */
[-C--:B------:R-:W-:Y:S04]  /*8130*/  FFMA.RM R84, R84, R54.reuse, 12582913 ;  /* 0x4b40000154547423 */ /* 0x080fe80000004036 */
[----:B------:R-:W-:Y:S04]  /*8140*/  FADD R51, R84, -12583039 ;  /* 0xcb40007f54337421 */ /* 0x000fe80000000000 */
[C---:B------:R-:W-:Y:S04]  /*8150*/  FFMA R51, R22.reuse, -1.4426950216293334961, -R51 ;  /* 0xbfb8aa3b16337823 */ /* 0x040fe80000000833 */
[----:B------:R-:W-:Y:S01]  /*8160*/  FFMA R51, R22, -1.925963033500011079e-08, R51 ;  /* 0xb2a5706016337823 */ /* 0x000fe20000000033 */
[-C--:B------:R-:W-:Y:S03]  /*8170*/  FFMA.SAT R85, R23, -R91.reuse, 0.5 ;  /* 0x3f00000017557423 */ /* 0x080fe6000000285b */
[----:B------:R2:W4:Y:S01]  /*8180*/  MUFU.EX2 R111, R51 ;  /* 0x00000033006f7308 */ /* 0x0005220000000800 */
[-C--:B------:R-:W-:Y:S01]  /*8190*/  FFMA.RM R85, R85, R54.reuse, 12582913 ;  /* 0x4b40000155557423 */ /* 0x080fe20000004036 */
[----:B-1----:R-:W-:Y:S02]  /*81a0*/  SHF.L.U32 R50, R82, 0x17, RZ ;  /* 0x0000001752327819 */ /* 0x002fe400000006ff */
[----:B------:R-:W-:Y:S01]  /*81b0*/  SHF.L.U32 R82, R84, 0x17, RZ ;  /* 0x0000001754527819 */ /* 0x000fe200000006ff */
[----:B------:R-:W-:Y:S04]  /*81c0*/  FADD R52, R85, -12583039 ;  /* 0xcb40007f55347421 */ /* 0x000fe80000000000 */
[C---:B------:R-:W-:Y:S04]  /*81d0*/  FFMA R52, R23.reuse, -1.4426950216293334961, -R52 ;  /* 0xbfb8aa3b17347823 */ /* 0x040fe80000000834 */
[----:B------:R-:W-:Y:S01]  /*81e0*/  FFMA R52, R23, -1.925963033500011079e-08, R52 ;  /* 0xb2a5706017347823 */ /* 0x000fe20000000034 */
[-C--:B------:R-:W-:Y:S03]  /*81f0*/  FFMA.SAT R86, R24, -R91.reuse, 0.5 ;  /* 0x3f00000018567423 */ /* 0x080fe6000000285b */
[----:B------:R1:W4:Y:S01]  /*8200*/  MUFU.EX2 R112, R52 ;  /* 0x0000003400707308 */ /* 0x0003220000000800 */
[-C--:B------:R-:W-:Y:S01]  /*8210*/  FFMA.RM R86, R86, R54.reuse, 12582913 ;  /* 0x4b40000156567423 */ /* 0x080fe20000004036 */
[----:B--2---:R-:W-:Y:S03]  /*8220*/  SHF.L.U32 R51, R83, 0x17, RZ ;  /* 0x0000001753337819 */ /* 0x004fe600000006ff */
[----:B------:R-:W-:Y:S04]  /*8230*/  FADD R0, R86, -12583039 ;  /* 0xcb40007f56007421 */ /* 0x000fe80000000000 */
[C---:B------:R-:W-:Y:S04]  /*8240*/  FFMA R0, R24.reuse, -1.4426950216293334961, -R0 ;  /* 0xbfb8aa3b18007823 */ /* 0x040fe80000000800 */
[----:B------:R-:W-:Y:S01]  /*8250*/  FFMA R0, R24, -1.925963033500011079e-08, R0 ;  /* 0xb2a5706018007823 */ /* 0x000fe20000000000 */
[-C--:B------:R-:W-:Y:S03]  /*8260*/  FFMA.SAT R87, R25, -R91.reuse, 0.5 ;  /* 0x3f00000019577423 */ /* 0x080fe6000000285b */
[----:B------:R-:W2:Y:S01]  /*8270*/  MUFU.EX2 R113, R0 ;  /* 0x0000000000717308 */ /* 0x000ea20000000800 */
[-C--:B------:R-:W-:Y:S01]  /*8280*/  FFMA.RM R87, R87, R54.reuse, 12582913 ;  /* 0x4b40000157577423 */ /* 0x080fe20000004036 */
[----:B-1----:R-:W-:Y:S02]  /*8290*/  SHF.L.U32 R52, R78, 0x17, RZ ;  /* 0x000000174e347819 */ /* 0x002fe400000006ff */
[----:B------:R-:W-:Y:S01]  /*82a0*/  SHF.L.U32 R78, R81, 0x17, RZ ;  /* 0x00000017514e7819 */ /* 0x000fe200000006ff */
[----:B------:R-:W-:Y:S04]  /*82b0*/  FADD R2, R87, -12583039 ;  /* 0xcb40007f57027421 */ /* 0x000fe80000000000 */
[C---:B------:R-:W-:Y:S04]  /*82c0*/  FFMA R2, R25.reuse, -1.4426950216293334961, -R2 ;  /* 0xbfb8aa3b19027823 */ /* 0x040fe80000000802 */
[----:B------:R-:W-:Y:S01]  /*82d0*/  FFMA R2, R25, -1.925963033500011079e-08, R2 ;  /* 0xb2a5706019027823 */ /* 0x000fe20000000002 */
[-C--:B------:R-:W-:Y:S03]  /*82e0*/  FFMA.SAT R88, R26, -R91.reuse, 0.5 ;  /* 0x3f0000001a587423 */ /* 0x080fe6000000285b */
[----:B------:R-:W1:Y:S01]  /*82f0*/  MUFU.EX2 R114, R2 ;  /* 0x0000000200727308 */ /* 0x000e620000000800 */
[-C--:B------:R-:W-:Y:S04]  /*8300*/  FFMA.RM R88, R88, R54.reuse, 12582913 ;  /* 0x4b40000158587423 */ /* 0x080fe80000004036 */
[----:B------:R-:W-:Y:S04]  /*8310*/  FADD R3, R88, -12583039 ;  /* 0xcb40007f58037421 */ /* 0x000fe80000000000 */
[C---:B------:R-:W-:Y:S04]  /*8320*/  FFMA R3, R26.reuse, -1.4426950216293334961, -R3 ;  /* 0xbfb8aa3b1a037823 */ /* 0x040fe80000000803 */
[----:B------:R-:W-:Y:S01]  /*8330*/  FFMA R3, R26, -1.925963033500011079e-08, R3 ;  /* 0xb2a570601a037823 */ /* 0x000fe20000000003 */
[-C--:B------:R-:W-:Y:S03]  /*8340*/  FFMA.SAT R89, R27, -R91.reuse, 0.5 ;  /* 0x3f0000001b597423 */ /* 0x080fe6000000285b */
[----:B------:R3:W1:Y:S01]  /*8350*/  MUFU.EX2 R115, R3 ;  /* 0x0000000300737308 */ /* 0x0006620000000800 */
[-C--:B------:R-:W-:Y:S04]  /*8360*/  FFMA.RM R89, R89, R54.reuse, 12582913 ;  /* 0x4b40000159597423 */ /* 0x080fe80000004036 */
[C---:B------:R-:W-:Y:S01]  /*8370*/  FADD R36, R89.reuse, -12583039 ;  /* 0xcb40007f59247421 */ /* 0x040fe20000000000 */
[----:B------:R-:W-:Y:S03]  /*8380*/  SHF.L.U32 R81, R89, 0x17, RZ ;  /* 0x0000001759517819 */ /* 0x000fe600000006ff */
[C---:B------:R-:W-:Y:S04]  /*8390*/  FFMA R36, R27.reuse, -1.4426950216293334961, -R36 ;  /* 0xbfb8aa3b1b247823 */ /* 0x040fe80000000824 */
[----:B------:R-:W-:Y:S01]  /*83a0*/  FFMA R36, R27, -1.925963033500011079e-08, R36 ;  /* 0xb2a570601b247823 */ /* 0x000fe20000000024 */
[-C--:B------:R-:W-:Y:S03]  /*83b0*/  FFMA.SAT R90, R28, -R91.reuse, 0.5 ;  /* 0x3f0000001c5a7423 */ /* 0x080fe6000000285b */
[----:B------:R4:W1:Y:S01]  /*83c0*/  MUFU.EX2 R116, R36 ;  /* 0x0000002400747308 */ /* 0x0008620000000800 */
[-C--:B------:R-:W-:Y:S01]  /*83d0*/  FFMA.RM R90, R90, R54.reuse, 12582913 ;  /* 0x4b4000015a5a7423 */ /* 0x080fe20000004036 */
[----:B---3--:R-:W-:Y:S02]  /*83e0*/  SHF.L.U32 R3, R55, 0x17, RZ ;  /* 0x0000001737037819 */ /* 0x008fe400000006ff */
[----:B------:R-:W-:Y:S01]  /*83f0*/  SHF.L.U32 R55, R87, 0x17, RZ ;  /* 0x0000001757377819 */ /* 0x000fe200000006ff */
[----:B------:R-:W-:Y:S04]  /*8400*/  FADD R37, R90, -12583039 ;  /* 0xcb40007f5a257421 */ /* 0x000fe80000000000 */
[C---:B------:R-:W-:Y:S04]  /*8410*/  FFMA R37, R28.reuse, -1.4426950216293334961, -R37 ;  /* 0xbfb8aa3b1c257823 */ /* 0x040fe80000000825 */
[----:B------:R-:W-:Y:S01]  /*8420*/  FFMA R37, R28, -1.925963033500011079e-08, R37 ;  /* 0xb2a570601c257823 */ /* 0x000fe20000000025 */
[-C--:B------:R-:W-:Y:S01]  /*8430*/  FFMA.SAT R38, R29, -R91.reuse, 0.5 ;  /* 0x3f0000001d267423 */ /* 0x080fe2000000285b */
[----:B----4-:R-:W-:Y:S03]  /*8440*/  IADD3 R36, PT, PT, R117, 0x2a0, RZ ;  /* 0x000002a075247810 */ /* 0x010fe60007ffe0ff */
[-C--:B------:R-:W-:Y:S01]  /*8450*/  FFMA.RM R43, R38, R54.reuse, 12582913 ;  /* 0x4b400001262b7423 */ /* 0x080fe20000004036 */
[----:B------:R3:W4:Y:S01]  /*8460*/  MUFU.EX2 R117, R37 ;  /* 0x0000002500757308 */ /* 0x0007220000000800 */
[----:B------:R-:W-:Y:S02]  /*8470*/  LOP3.LUT R36, R36, 0xfefffff8, RZ, 0xc0, !PT ;  /* 0xfefffff824247812 */ /* 0x000fe400078ec0ff */
[----:B------:R-:W-:Y:S02]  /*8480*/  FADD R38, R43, -12583039 ;  /* 0xcb40007f2b267421 */ /* 0x000fe40000000000 */
[----:B------:R2:W-:Y:S02]  /*8490*/  SYNCS.ARRIVE.TRANS64.RED.A1T0 RZ, [R36+URZ], RZ ;  /* 0x000000ff24ff79a7 */ /* 0x0005e400081004ff */
[C---:B------:R-:W-:Y:S04]  /*84a0*/  FFMA R38, R29.reuse, -1.4426950216293334961, -R38 ;  /* 0xbfb8aa3b1d267823 */ /* 0x040fe80000000826 */
[----:B------:R-:W-:Y:S01]  /*84b0*/  FFMA R38, R29, -1.925963033500011079e-08, R38 ;  /* 0xb2a570601d267823 */ /* 0x000fe20000000026 */
[-C--:B------:R-:W-:Y:S03]  /*84c0*/  FFMA.SAT R44, R30, -R91.reuse, 0.5 ;  /* 0x3f0000001e2c7423 */ /* 0x080fe6000000285b */
[----:B------:R1:W4:Y:S01]  /*84d0*/  MUFU.EX2 R118, R38 ;  /* 0x0000002600767308 */ /* 0x0003220000000800 */
[-C--:B------:R-:W-:Y:S01]  /*84e0*/  FFMA.RM R44, R44, R54.reuse, 12582913 ;  /* 0x4b4000012c2c7423 */ /* 0x080fe20000004036 */
[----:B---3--:R-:W-:Y:S02]  /*84f0*/  SHF.L.U32 R37, R58, 0x17, RZ ;  /* 0x000000173a257819 */ /* 0x008fe400000006ff */
[----:B------:R-:W-:Y:S01]  /*8500*/  SHF.L.U32 R58, R61, 0x17, RZ ;  /* 0x000000173d3a7819 */ /* 0x000fe200000006ff */
[----:B------:R-:W-:Y:S01]  /*8510*/  FADD R39, R44, -12583039 ;  /* 0xcb40007f2c277421 */ /* 0x000fe20000000000 */
[----:B------:R-:W-:Y:S03]  /*8520*/  SHF.L.U32 R61, R90, 0x17, RZ ;  /* 0x000000175a3d7819 */ /* 0x000fe600000006ff */
[C---:B------:R-:W-:Y:S04]  /*8530*/  FFMA R39, R30.reuse, -1.4426950216293334961, -R39 ;  /* 0xbfb8aa3b1e277823 */ /* 0x040fe80000000827 */
[----:B------:R-:W-:Y:S01]  /*8540*/  FFMA R39, R30, -1.925963033500011079e-08, R39 ;  /* 0xb2a570601e277823 */ /* 0x000fe20000000027 */
[-C--:B------:R-:W-:Y:S01]  /*8550*/  FFMA.SAT R45, R31, -R91.reuse, 0.5 ;  /* 0x3f0000001f2d7423 */ /* 0x080fe2000000285b */
[----:B--2---:R-:W-:Y:S02]  /*8560*/  SHF.L.U32 R36, R57, 0x17, RZ ;  /* 0x0000001739247819 */ /* 0x004fe400000006ff */
[----:B-1----:R-:W-:Y:S01]  /*8570*/  SHF.L.U32 R38, R59, 0x17, RZ ;  /* 0x000000173b267819 */ /* 0x002fe200000006ff */
[-C--:B------:R-:W-:Y:S01]  /*8580*/  FFMA.RM R45, R45, R54.reuse, 12582913 ;  /* 0x4b4000012d2d7423 */ /* 0x080fe20000004036 */
[----:B------:R-:W-:Y:S02]  /*8590*/  SHF.L.U32 R57, R62, 0x17, RZ ;  /* 0x000000173e397819 */ /* 0x000fe400000006ff */
[----:B------:R-:W-:Y:S01]  /*85a0*/  SHF.L.U32 R62, R85, 0x17, RZ ;  /* 0x00000017553e7819 */ /* 0x000fe200000006ff */
[----:B------:R-:W-:Y:S01]  /*85b0*/  FADD R40, R45, -12583039 ;  /* 0xcb40007f2d287421 */ /* 0x000fe20000000000 */
[----:B------:R-:W-:Y:S02]  /*85c0*/  SHF.L.U32 R85, R88, 0x17, RZ ;  /* 0x0000001758557819 */ /* 0x000fe400000006ff */
[----:B------:R-:W-:Y:S01]  /*85d0*/  SHF.L.U32 R59, R43, 0x17, RZ ;  /* 0x000000172b3b7819 */ /* 0x000fe200000006ff */
[----:B------:R-:W-:Y:S01]  /*85e0*/  FFMA R40, R31, -1.4426950216293334961, -R40 ;  /* 0xbfb8aa3b1f287823 */ /* 0x000fe20000000828 */
[----:B------:R-:W-:Y:S03]  /*85f0*/  SHF.L.U32 R84, R45, 0x17, RZ ;  /* 0x000000172d547819 */ /* 0x000fe600000006ff */
[----:B------:R-:W-:Y:S01]  /*8600*/  FFMA R40, R31, -1.925963033500011079e-08, R40 ;  /* 0xb2a570601f287823 */ /* 0x000fe20000000028 */
[-C--:B------:R-:W-:Y:S04]  /*8610*/  FFMA.SAT R46, R32, -R91.reuse, 0.5 ;  /* 0x3f000000202e7423 */ /* 0x080fe8000000285b */
[-C--:B------:R-:W-:Y:S01]  /*8620*/  FFMA.RM R46, R46, R54.reuse, 12582913 ;  /* 0x4b4000012e2e7423 */ /* 0x080fe20000004036 */
[----:B------:R-:W-:Y:S03]  /*8630*/  MUFU.EX2 R40, R40 ;  /* 0x0000002800287308 */ /* 0x000fe60000000800 */
[----:B------:R-:W-:Y:S04]  /*8640*/  FADD R41, R46, -12583039 ;  /* 0xcb40007f2e297421 */ /* 0x000fe80000000000 */
[C---:B------:R-:W-:Y:S04]  /*8650*/  FFMA R41, R32.reuse, -1.4426950216293334961, -R41 ;  /* 0xbfb8aa3b20297823 */ /* 0x040fe80000000829 */
        /* <DEDUP_REMOVED lines=13> */
[C---:B------:R-:W-:Y:S01]  /*8730*/  FFMA.SAT R2, R35.reuse, -R91, 0.5 ;  /* 0x3f00000023027423 */ /* 0x040fe2000000285b */
[----:B------:R-:W-:Y:S03]  /*8740*/  SHF.L.U32 R91, R76, 0x17, RZ ;  /* 0x000000174c5b7819 */ /* 0x000fe600000006ff */
[----:B------:R-:W-:Y:S01]  /*8750*/  FFMA.RM R54, R2, R54, 12582913 ;  /* 0x4b40000102367423 */ /* 0x000fe20000004036 */
[----:B------:R-:W-:Y:S03]  /*8760*/  MUFU.EX2 R0, R0 ;  /* 0x0000000000007308 */ /* 0x000fe60000000800 */
[C---:B------:R-:W-:Y:S01]  /*8770*/  FADD R2, R54.reuse, -12583039 ;  /* 0xcb40007f36027421 */ /* 0x040fe20000000000 */
[----:B------:R-:W-:Y:S03]  /*8780*/  SHF.L.U32 R76, R54, 0x17, RZ ;  /* 0x00000017364c7819 */ /* 0x000fe600000006ff */
[C---:B------:R-:W-:Y:S04]  /*8790*/  FFMA R2, R35.reuse, -1.4426950216293334961, -R2 ;  /* 0xbfb8aa3b23027823 */ /* 0x040fe80000000802 */
[----:B------:R-:W-:Y:S01]  /*87a0*/  FFMA R2, R35, -1.925963033500011079e-08, R2 ;  /* 0xb2a5706023027823 */ /* 0x000fe20000000002 */
[----:B------:R-:W-:Y:S01]  /*87b0*/  FFMA R3, R92, R3, 1 ;  /* 0x3f8000005c037423 */ /* 0x000fe20000000003 */
[----:B------:R-:W-:Y:S01]  /*87c0*/  FFMA R94, R94, R56, 1 ;  /* 0x3f8000005e5e7423 */ /* 0x000fe20000000038 */
[----:B------:R-:W-:Y:S01]  /*87d0*/  FFMA R36, R93, R36, 1 ;  /* 0x3f8000005d247423 */ /* 0x000fe20000000024 */
[----:B------:R-:W-:Y:S01]  /*87e0*/  FFMA R37, R96, R37, 1 ;  /* 0x3f80000060257423 */ /* 0x000fe20000000025 */
[----:B------:R-:W-:Y:S01]  /*87f0*/  SHF.L.U32 R93, R63, 0x17, RZ ;  /* 0x000000173f5d7819 */ /* 0x000fe200000006ff */
[----:B------:R1:W2:Y:S01]  /*8800*/  MUFU.EX2 R96, R39 ;  /* 0x0000002700607308 */ /* 0x0002a20000000800 */
[----:B------:R-:W-:Y:S01]  /*8810*/  IADD3 R49, PT, PT, R3, 0x1800000, RZ ;  /* 0x0180000003317810 */ /* 0x000fe20007ffe0ff */
[----:B------:R-:W-:Y:S01]  /*8820*/  FFMA R38, R97, R38, 1 ;  /* 0x3f80000061267423 */ /* 0x000fe20000000026 */
[----:B------:R-:W-:Y:S02]  /*8830*/  SHF.L.U32 R92, R64, 0x17, RZ ;  /* 0x00000017405c7819 */ /* 0x000fe400000006ff */
[----:B------:R-:W-:Y:S02]  /*8840*/  LOP3.LUT R49, R49, 0x7f800000, RZ, 0xc0, !PT ;  /* 0x7f80000031317812 */ /* 0x000fe400078ec0ff */
[----:B------:R-:W-:Y:S03]  /*8850*/  SHF.L.U32 R56, R86, 0x17, RZ ;  /* 0x0000001756387819 */ /* 0x000fe600000006ff */
[----:B------:R-:W3:Y:S01]  /*8860*/  MUFU.EX2 R2, R2 ;  /* 0x0000000200027308 */ /* 0x000ee20000000800 */
[----:B------:R-:W-:Y:S02]  /*8870*/  ISETP.GT.U32.AND P0, PT, R49, 0x1ffffff, PT ;  /* 0x01ffffff3100780c */ /* 0x000fe40003f04070 */
[----:B------:R-:W-:Y:S02]  /*8880*/  SHF.L.U32 R49, R79, 0x17, RZ ;  /* 0x000000174f317819 */ /* 0x000fe400000006ff */
[----:B------:R-:W-:Y:S02]  /*8890*/  SHF.L.U32 R63, R47, 0x17, RZ ;  /* 0x000000172f3f7819 */ /* 0x000fe400000006ff */
[----:B------:R-:W-:Y:S01]  /*88a0*/  IADD3 R86, PT, PT, R53, 0x1, RZ ;  /* 0x0000000135567810 */ /* 0x000fe20007ffe0ff */
[----:B-1----:R-:W-:Y:S01]  /*88b0*/  FFMA R39, R98, R60, 1 ;  /* 0x3f80000062277423 */ /* 0x002fe2000000003c */
[----:B------:R-:W-:Y:S01]  /*88c0*/  FFMA R58, R99, R58, 1 ;  /* 0x3f800000633a7423 */ /* 0x000fe2000000003a */
        /* <DEDUP_REMOVED lines=15> */
[----:B------:R-:W-:Y:S01]  /*89c0*/  SHF.L.U32 R60, R44, 0x17, RZ ;  /* 0x000000172c3c7819 */ /* 0x000fe200000006ff */
[----:B------:R-:W-:Y:S01]  /*89d0*/  FFMA R85, R115, R85, 1 ;  /* 0x3f80000073557423 */ /* 0x000fe20000000055 */
[----:B------:R-:W-:Y:S01]  /*89e0*/  FFMA R81, R116, R81, 1 ;  /* 0x3f80000074517423 */ /* 0x000fe20000000051 */
[----:B------:R-:W-:Y:S01]  /*89f0*/  SHF.L.U32 R80, R46, 0x17, RZ ;  /* 0x000000172e507819 */ /* 0x000fe200000006ff */
[----:B----4-:R-:W-:Y:S01]  /*8a00*/  FFMA R61, R117, R61, 1 ;  /* 0x3f800000753d7423 */ /* 0x010fe2000000003d */
[----:B------:R-:W-:Y:S01]  /*8a10*/  FFMA R59, R118, R59, 1 ;  /* 0x3f800000763b7423 */ /* 0x000fe2000000003b */
[----:B------:R-:W-:Y:S01]  /*8a20*/  SHF.L.U32 R77, R48, 0x17, RZ ;  /* 0x00000017304d7819 */ /* 0x000fe200000006ff */
[----:B--2---:R-:W-:Y:S01]  /*8a30*/  FFMA R60, R96, R60, 1 ;  /* 0x3f800000603c7423 */ /* 0x004fe2000000003c */
[----:B------:R-:W-:Y:S01]  /*8a40*/  FFMA R84, R40, R84, 1 ;  /* 0x3f80000028547423 */ /* 0x000fe20000000054 */
[----:B------:R-:W-:Y:S01]  /*8a50*/  FFMA R80, R41, R80, 1 ;  /* 0x3f80000029507423 */ /* 0x000fe20000000050 */
[----:B------:R-:W-:Y:S01]  /*8a60*/  FFMA R63, R42, R63, 1 ;  /* 0x3f8000002a3f7423 */ /* 0x000fe2000000003f */
[----:B------:R-:W-:Y:S01]  /*8a70*/  FFMA R77, R0, R77, 1 ;  /* 0x3f800000004d7423 */ /* 0x000fe2000000004d */
[----:B---3--:R-:W-:Y:S01]  /*8a80*/  FFMA R76, R2, R76, 1 ;  /* 0x3f800000024c7423 */ /* 0x008fe2000000004c */
[----:B------:R-:W-:Y:S06]  /*8a90*/  @P0 BRA `(.L_x_145) ;  /* 0x0000000000140947 */ /* 0x000fec0003800000 */
[----:B------:R-:W-:Y:S02]  /*8aa0*/  MOV R90, R3 ;  /* 0x00000003005a7202 */ /* 0x000fe40000000f00 */
[----:B------:R-:W-:Y:S02]  /*8ab0*/  MOV R89, 0x8ad0 ;  /* 0x00008ad000597802 */ /* 0x000fe40000000f00 */
[----:B------:R-:W-:Y:S05]  /*8ac0*/  CALL.REL.NOINC `($__internal_3_$__cuda_sm20_rcp_rn_f32_slowpath) ;  /* 0x0000003800d07944 */ /* 0x000fea0003c00000 */
[----:B------:R-:W-:Y:S01]  /*8ad0*/  MOV R0, R64 ;  /* 0x0000004000007202 */ /* 0x000fe20000000f00 */
[----:B------:R-:W-:Y:S05]  /*8ae0*/  BRA `(.L_x_146) ;  /* 0x0000000000107947 */ /* 0x000fea0003800000 */
.L_x_145:
[----:B------:R-:W1:Y:S02]  /*8af0*/  MUFU.RCP R0, R3 ;  /* 0x0000000300007308 */ /* 0x000e640000001000 */
[----:B-1----:R-:W-:Y:S04]  /*8b00*/  FFMA R3, R3, R0, -1 ;  /* 0xbf80000003037423 */ /* 0x002fe80000000000 */
[----:B------:R-:W-:Y:S04]  /*8b10*/  FADD.FTZ R3, -R3, -RZ ;  /* 0x800000ff03037221 */ /* 0x000fe80000010100 */
[----:B------:R-:W-:Y:S07]  /*8b20*/  FFMA R0, R0, R3, R0 ;  /* 0x0000000300007223 */ /* 0x000fee0000000000 */
.L_x_146:
[----:B------:R-:W-:Y:S05]  /*8b30*/  BSYNC.RECONVERGENT B1 ;  /* 0x0000000000017941 */ /* 0x000fea0003800200 */
.L_x_144:
[----:B------:R-:W-:Y:S01]  /*8b40*/  VIADD R2, R94, 0x1800000 ;  /* 0x018000005e027836 */ /* 0x000fe20000000000 */
[----:B------:R-:W-:Y:S04]  /*8b50*/  BSSY.RECONVERGENT B1, `(.L_x_147) ;  /* 0x000000e000017945 */ /* 0x000fe80003800200 */
[----:B------:R-:W-:Y:S04]  /*8b60*/  LOP3.LUT R2, R2, 0x7f800000, RZ, 0xc0, !PT ;  /* 0x7f80000002027812 */ /* 0x000fe800078ec0ff */
[----:B------:R-:W-:Y:S11]  /*8b70*/  ISETP.GT.U32.AND P0, PT, R2, 0x1ffffff, PT ;  /* 0x01ffffff0200780c */ /* 0x000ff60003f04070 */
[----:B------:R-:W-:Y:S02]  /*8b80*/  @!UPT UIADD3 URZ, UPT, UPT, URZ, URZ, URZ ;  /* 0x000000fffffff290 */ /* 0x000fe4000fffe0ff */
[----:B------:R-:W-:Y:S05]  /*8b90*/  @P0 BRA `(.L_x_148) ;  /* 0x0000000000140947 */ /* 0x000fea0003800000 */
[----:B------:R-:W-:Y:S02]  /*8ba0*/  MOV R90, R94 ;  /* 0x0000005e005a7202 */ /* 0x000fe40000000f00 */
[----:B------:R-:W-:Y:S02]  /*8bb0*/  MOV R89, 0x8bd0 ;  /* 0x00008bd000597802 */ /* 0x000fe40000000f00 */
[----:B------:R-:W-:Y:S05]  /*8bc0*/  CALL.REL.NOINC `($__internal_3_$__cuda_sm20_rcp_rn_f32_slowpath) ;  /* 0x0000003800907944 */ /* 0x000fea0003c00000 */
[----:B------:R-:W-:Y:S01]  /*8bd0*/  MOV R2, R64 ;  /* 0x0000004000027202 */ /* 0x000fe20000000f00 */
[----:B------:R-:W-:Y:S05]  /*8be0*/  BRA `(.L_x_149) ;  /* 0x0000000000107947 */ /* 0x000fea0003800000 */
.L_x_148:
[----:B------:R-:W1:Y:S02]  /*8bf0*/  MUFU.RCP R2, R94 ;  /* 0x0000005e00027308 */ /* 0x000e640000001000 */
[----:B-1----:R-:W-:Y:S04]  /*8c00*/  FFMA R94, R94, R2, -1 ;  /* 0xbf8000005e5e7423 */ /* 0x002fe80000000002 */
[----:B------:R-:W-:Y:S04]  /*8c10*/  FADD.FTZ R94, -R94, -RZ ;  /* 0x800000ff5e5e7221 */ /* 0x000fe80000010100 */
[----:B------:R-:W-:Y:S07]  /*8c20*/  FFMA R2, R2, R94, R2 ;  /* 0x0000005e02027223 */ /* 0x000fee0000000002 */
.L_x_149:
[----:B------:R-:W-:Y:S05]  /*8c30*/  BSYNC.RECONVERGENT B1 ;  /* 0x0000000000017941 */ /* 0x000fea0003800200 */
.L_x_147:
        /* <DEDUP_REMOVED lines=11> */
.L_x_151:
[----:B------:R-:W1:Y:S02]  /*8cf0*/  MUFU.RCP R3, R36 ;  /* 0x0000002400037308 */ /* 0x000e640000001000 */
[----:B-1----:R-:W-:Y:S04]  /*8d00*/  FFMA R36, R36, R3, -1 ;  /* 0xbf80000024247423 */ /* 0x002fe80000000003 */
[----:B------:R-:W-:Y:S04]  /*8d10*/  FADD.FTZ R36, -R36, -RZ ;  /* 0x800000ff24247221 */ /* 0x000fe80000010100 */
[----:B------:R-:W-:Y:S07]  /*8d20*/  FFMA R3, R3, R36, R3 ;  /* 0x0000002403037223 */ /* 0x000fee0000000003 */
.L_x_152:
[----:B------:R-:W-:Y:S05]  /*8d30*/  BSYNC.RECONVERGENT B1 ;  /* 0x0000000000017941 */ /* 0x000fea0003800200 */
.L_x_150:
        /* <DEDUP_REMOVED lines=11> */
.L_x_154:
[----:B------:R-:W1:Y:S02]  /*8df0*/  MUFU.RCP R36, R37 ;  /* 0x0000002500247308 */ /* 0x000e640000001000 */
[----:B-1----:R-:W-:Y:S04]  /*8e00*/  FFMA R37, R37, R36, -1 ;  /* 0xbf80000025257423 */ /* 0x002fe80000000024 */
[----:B------:R-:W-:Y:S04]  /*8e10*/  FADD.FTZ R37, -R37, -RZ ;  /* 0x800000ff25257221 */ /* 0x000fe80000010100 */
[----:B------:R-:W-:Y:S07]  /*8e20*/  FFMA R36, R36, R37, R36 ;  /* 0x0000002524247223 */ /* 0x000fee0000000024 */
.L_x_155:
[----:B------:R-:W-:Y:S05]  /*8e30*/  BSYNC.RECONVERGENT B1 ;  /* 0x0000000000017941 */ /* 0x000fea0003800200 */
.L_x_153:
        /* <DEDUP_REMOVED lines=11> */
.L_x_157:
[----:B------:R-:W1:Y:S02]  /*8ef0*/  MUFU.RCP R37, R38 ;  /* 0x0000002600257308 */ /* 0x000e640000001000 */
[----:B-1----:R-:W-:Y:S04]  /*8f00*/  FFMA R38, R38, R37, -1 ;  /* 0xbf80000026267423 */ /* 0x002fe80000000025 */
[----:B------:R-:W-:Y:S04]  /*8f10*/  FADD.FTZ R38, -R38, -RZ ;  /* 0x800000ff26267221 */ /* 0x000fe80000010100 */
[----:B------:R-:W-:Y:S07]  /*8f20*/  FFMA R37, R37, R38, R37 ;  /* 0x0000002625257223 */ /* 0x000fee0000000025 */
.L_x_158:
[----:B------:R-:W-:Y:S05]  /*8f30*/  BSYNC.RECONVERGENT B1 ;  /* 0x0000000000017941 */ /* 0x000fea0003800200 */
.L_x_156:
        /* <DEDUP_REMOVED lines=11> */
.L_x_160:
[----:B------:R-:W1:Y:S02]  /*8ff0*/  MUFU.RCP R38, R39 ;  /* 0x0000002700267308 */ /* 0x000e640000001000 */
[----:B-1----:R-:W-:Y:S04]  /*9000*/  FFMA R39, R39, R38, -1 ;  /* 0xbf80000027277423 */ /* 0x002fe80000000026 */
[----:B------:R-:W-:Y:S04]  /*9010*/  FADD.FTZ R39, -R39, -RZ ;  /* 0x800000ff27277221 */ /* 0x000fe80000010100 */
[----:B------:R-:W-:Y:S07]  /*9020*/  FFMA R38, R38, R39, R38 ;  /* 0x0000002726267223 */ /* 0x000fee0000000026 */
.L_x_161:
[----:B------:R-:W-:Y:S05]  /*9030*/  BSYNC.RECONVERGENT B1 ;  /* 0x0000000000017941 */ /* 0x000fea0003800200 */
.L_x_159:
        /* <DEDUP_REMOVED lines=11> */
.L_x_163:
[----:B------:R-:W1:Y:S02]  /*90f0*/  MUFU.RCP R39, R58 ;  /* 0x0000003a00277308 */ /* 0x000e640000001000 */
[----:B-1----:R-:W-:Y:S04]  /*9100*/  FFMA R58, R58, R39, -1 ;  /* 0xbf8000003a3a7423 */ /* 0x002fe80000000027 */
[----:B------:R-:W-:Y:S04]  /*9110*/  FADD.FTZ R58, -R58, -RZ ;  /* 0x800000ff3a3a7221 */ /* 0x000fe80000010100 */
[----:B------:R-:W-:Y:S07]  /*9120*/  FFMA R39, R39, R58, R39 ;  /* 0x0000003a27277223 */ /* 0x000fee0000000027 */
.L_x_164:
[----:B------:R-:W-:Y:S05]  /*9130*/  BSYNC.RECONVERGENT B1 ;  /* 0x0000000000017941 */ /* 0x000fea0003800200 */
.L_x_162:
        /* <DEDUP_REMOVED lines=11> */
.L_x_166:
[----:B------:R-:W1:Y:S02]  /*91f0*/  MUFU.RCP R40, R57 ;  /* 0x0000003900287308 */ /* 0x000e640000001000 */
[----:B-1----:R-:W-:Y:S04]  /*9200*/  FFMA R57, R57, R40, -1 ;  /* 0xbf80000039397423 */ /* 0x002fe80000000028 */
[----:B------:R-:W-:Y:S04]  /*9210*/  FADD.FTZ R57, -R57, -RZ ;  /* 0x800000ff39397221 */ /* 0x000fe80000010100 */
[----:B------:R-:W-:Y:S07]  /*9220*/  FFMA R40, R40, R57, R40 ;  /* 0x0000003928287223 */ /* 0x000fee0000000028 */
.L_x_167:
[----:B------:R-:W-:Y:S05]  /*9230*/  BSYNC.RECONVERGENT B1 ;  /* 0x0000000000017941 */ /* 0x000fea0003800200 */
.L_x_165:
        /* <DEDUP_REMOVED lines=11> */
.L_x_169:
[----:B------:R-:W1:Y:S02]  /*92f0*/  MUFU.RCP R41, R93 ;  /* 0x0000005d00297308 */ /* 0x000e640000001000 */
[----:B-1----:R-:W-:Y:S04]  /*9300*/  FFMA R93, R93, R41, -1 ;  /* 0xbf8000005d5d7423 */ /* 0x002fe80000000029 */
[----:B------:R-:W-:Y:S04]  /*9310*/  FADD.FTZ R93, -R93, -RZ ;  /* 0x800000ff5d5d7221 */ /* 0x000fe80000010100 */
[----:B------:R-:W-:Y:S07]  /*9320*/  FFMA R41, R41, R93, R41 ;  /* 0x0000005d29297223 */ /* 0x000fee0000000029 */
.L_x_170:
[----:B------:R-:W-:Y:S05]  /*9330*/  BSYNC.RECONVERGENT B1 ;  /* 0x0000000000017941 */ /* 0x000fea0003800200 */
.L_x_168:
        /* <DEDUP_REMOVED lines=11> */
.L_x_172:
[----:B------:R-:W1:Y:S02]  /*93f0*/  MUFU.RCP R42, R92 ;  /* 0x0000005c002a7308 */ /* 0x000e640000001000 */
[----:B-1----:R-:W-:Y:S04]  /*9400*/  FFMA R92, R92, R42, -1 ;  /* 0xbf8000005c5c7423 */ /* 0x002fe8000000002a */
[----:B------:R-:W-:Y:S04]  /*9410*/  FADD.FTZ R92, -R92, -RZ ;  /* 0x800000ff5c5c7221 */ /* 0x000fe80000010100 */
[----:B------:R-:W-:Y:S07]  /*9420*/  FFMA R42, R42, R92, R42 ;  /* 0x0000005c2a2a7223 */ /* 0x000fee000000002a */
.L_x_173:
[----:B------:R-:W-:Y:S05]  /*9430*/  BSYNC.RECONVERGENT B1 ;  /* 0x0000000000017941 */ /* 0x000fea0003800200 */
.L_x_171:
        /* <DEDUP_REMOVED lines=11> */
.L_x_175:
[----:B------:R-:W1:Y:S02]  /*94f0*/  MUFU.RCP R43, R91 ;  /* 0x0000005b002b7308 */ /* 0x000e640000001000 */
[----:B-1----:R-:W-:Y:S04]  /*9500*/  FFMA R91, R91, R43, -1 ;  /* 0xbf8000005b5b7423 */ /* 0x002fe8000000002b */
[----:B------:R-:W-:Y:S04]  /*9510*/  FADD.FTZ R91, -R91, -RZ ;  /* 0x800000ff5b5b7221 */ /* 0x000fe80000010100 */
[----:B------:R-:W-:Y:S07]  /*9520*/  FFMA R43, R43, R91, R43 ;  /* 0x0000005b2b2b7223 */ /* 0x000fee000000002b */
.L_x_176:
[----:B------:R-:W-:Y:S05]  /*9530*/  BSYNC.RECONVERGENT B1 ;  /* 0x0000000000017941 */ /* 0x000fea0003800200 */
.L_x_174:
        /* <DEDUP_REMOVED lines=11> */
.L_x_178:
[----:B------:R-:W1:Y:S02]  /*95f0*/  MUFU.RCP R44, R79 ;  /* 0x0000004f002c7308 */ /* 0x000e640000001000 */
[----:B-1----:R-:W-:Y:S04]  /*9600*/  FFMA R79, R79, R44, -1 ;  /* 0xbf8000004f4f7423 */ /* 0x002fe8000000002c */
[----:B------:R-:W-:Y:S04]  /*9610*/  FADD.FTZ R79, -R79, -RZ ;  /* 0x800000ff4f4f7221 */ /* 0x000fe80000010100 */
[----:B------:R-:W-:Y:S07]  /*9620*/  FFMA R44, R44, R79, R44 ;  /* 0x0000004f2c2c7223 */ /* 0x000fee000000002c */
.L_x_179:
[----:B------:R-:W-:Y:S05]  /*9630*/  BSYNC.RECONVERGENT B1 ;  /* 0x0000000000017941 */ /* 0x000fea0003800200 */
.L_x_177:
        /* <DEDUP_REMOVED lines=11> */
.L_x_181:
[----:B------:R-:W1:Y:S02]  /*96f0*/  MUFU.RCP R45, R52 ;  /* 0x00000034002d7308 */ /* 0x000e640000001000 */
[----:B-1----:R-:W-:Y:S04]  /*9700*/  FFMA R52, R52, R45, -1 ;  /* 0xbf80000034347423 */ /* 0x002fe8000000002d */
[----:B------:R-:W-:Y:S04]  /*9710*/  FADD.FTZ R52, -R52, -RZ ;  /* 0x800000ff34347221 */ /* 0x000fe80000010100 */
[----:B------:R-:W-:Y:S07]  /*9720*/  FFMA R45, R45, R52, R45 ;  /* 0x000000342d2d7223 */ /* 0x000fee000000002d */
.L_x_182:
[----:B------:R-:W-:Y:S05]  /*9730*/  BSYNC.RECONVERGENT B1 ;  /* 0x0000000000017941 */ /* 0x000fea0003800200 */
.L_x_180:
        /* <DEDUP_REMOVED lines=11> */
.L_x_184:
[----:B------:R-:W1:Y:S02]  /*97f0*/  MUFU.RCP R46, R49 ;  /* 0x00000031002e7308 */ /* 0x000e640000001000 */
[----:B-1----:R-:W-:Y:S04]  /*9800*/  FFMA R49, R49, R46, -1 ;  /* 0xbf80000031317423 */ /* 0x002fe8000000002e */
[----:B------:R-:W-:Y:S04]  /*9810*/  FADD.FTZ R49, -R49, -RZ ;  /* 0x800000ff31317221 */ /* 0x000fe80000010100 */
[----:B------:R-:W-:Y:S07]  /*9820*/  FFMA R46, R46, R49, R46 ;  /* 0x000000312e2e7223 */ /* 0x000fee000000002e */
.L_x_185:
[----:B------:R-:W-:Y:S05]  /*9830*/  BSYNC.RECONVERGENT B1 ;  /* 0x0000000000017941 */ /* 0x000fea0003800200 */
.L_x_183:
        /* <DEDUP_REMOVED lines=11> */
.L_x_187:
[----:B------:R-:W1:Y:S02]  /*98f0*/  MUFU.RCP R47, R83 ;  /* 0x00000053002f7308 */ /* 0x000e640000001000 */
[----:B-1----:R-:W-:Y:S04]  /*9900*/  FFMA R83, R83, R47, -1 ;  /* 0xbf80000053537423 */ /* 0x002fe8000000002f */
[----:B------:R-:W-:Y:S04]  /*9910*/  FADD.FTZ R83, -R83, -RZ ;  /* 0x800000ff53537221 */ /* 0x000fe80000010100 */
[----:B------:R-:W-:Y:S07]  /*9920*/  FFMA R47, R47, R83, R47 ;  /* 0x000000532f2f7223 */ /* 0x000fee000000002f */
.L_x_188:
[----:B------:R-:W-:Y:S05]  /*9930*/  BSYNC.RECONVERGENT B1 ;  /* 0x0000000000017941 */ /* 0x000fea0003800200 */
.L_x_186:
        /* <DEDUP_REMOVED lines=11> */
.L_x_190:
[----:B------:R-:W1:Y:S02]  /*99f0*/  MUFU.RCP R48, R78 ;  /* 0x0000004e00307308 */ /* 0x000e640000001000 */
[----:B-1----:R-:W-:Y:S04]  /*9a00*/  FFMA R78, R78, R48, -1 ;  /* 0xbf8000004e4e7423 */ /* 0x002fe80000000030 */
[----:B------:R-:W-:Y:S04]  /*9a10*/  FADD.FTZ R78, -R78, -RZ ;  /* 0x800000ff4e4e7221 */ /* 0x000fe80000010100 */
[----:B------:R-:W-:Y:S07]  /*9a20*/  FFMA R48, R48, R78, R48 ;  /* 0x0000004e30307223 */ /* 0x000fee0000000030 */
.L_x_191:
[----:B------:R-:W-:Y:S05]  /*9a30*/  BSYNC.RECONVERGENT B1 ;  /* 0x0000000000017941 */ /* 0x000fea0003800200 */
.L_x_189:
        /* <DEDUP_REMOVED lines=11> */
.L_x_193:
[----:B------:R-:W1:Y:S02]  /*9af0*/  MUFU.RCP R49, R50 ;  /* 0x0000003200317308 */ /* 0x000e640000001000 */
[----:B-1----:R-:W-:Y:S04]  /*9b00*/  FFMA R50, R50, R49, -1 ;  /* 0xbf80000032327423 */ /* 0x002fe80000000031 */
[----:B------:R-:W-:Y:S04]  /*9b10*/  FADD.FTZ R50, -R50, -RZ ;  /* 0x800000ff32327221 */ /* 0x000fe80000010100 */
[----:B------:R-:W-:Y:S07]  /*9b20*/  FFMA R49, R49, R50, R49 ;  /* 0x0000003231317223 */ /* 0x000fee0000000031 */
.L_x_194:
[----:B------:R-:W-:Y:S05]  /*9b30*/  BSYNC.RECONVERGENT B1 ;  /* 0x0000000000017941 */ /* 0x000fea0003800200 */
.L_x_192:
        /* <DEDUP_REMOVED lines=11> */
.L_x_196:
[----:B------:R-:W1:Y:S02]  /*9bf0*/  MUFU.RCP R50, R51 ;  /* 0x0000003300327308 */ /* 0x000e640000001000 */
[----:B-1----:R-:W-:Y:S04]  /*9c00*/  FFMA R51, R51, R50, -1 ;  /* 0xbf80000033337423 */ /* 0x002fe80000000032 */
[----:B------:R-:W-:Y:S04]  /*9c10*/  FADD.FTZ R51, -R51, -RZ ;  /* 0x800000ff33337221 */ /* 0x000fe80000010100 */
[----:B------:R-:W-:Y:S07]  /*9c20*/  FFMA R50, R50, R51, R50 ;  /* 0x0000003332327223 */ /* 0x000fee0000000032 */
.L_x_197:
[----:B------:R-:W-:Y:S05]  /*9c30*/  BSYNC.RECONVERGENT B1 ;  /* 0x0000000000017941 */ /* 0x000fea0003800200 */
.L_x_195:
        /* <DEDUP_REMOVED lines=11> */
.L_x_199:
[----:B------:R-:W1:Y:S02]  /*9cf0*/  MUFU.RCP R51, R82 ;  /* 0x0000005200337308 */ /* 0x000e640000001000 */
[----:B-1----:R-:W-:Y:S04]  /*9d00*/  FFMA R82, R82, R51, -1 ;  /* 0xbf80000052527423 */ /* 0x002fe80000000033 */
[----:B------:R-:W-:Y:S04]  /*9d10*/  FADD.FTZ R82, -R82, -RZ ;  /* 0x800000ff52527221 */ /* 0x000fe80000010100 */
[----:B------:R-:W-:Y:S07]  /*9d20*/  FFMA R51, R51, R82, R51 ;  /* 0x0000005233337223 */ /* 0x000fee0000000033 */
.L_x_200:
[----:B------:R-:W-:Y:S05]  /*9d30*/  BSYNC.RECONVERGENT B1 ;  /* 0x0000000000017941 */ /* 0x000fea0003800200 */
.L_x_198:
        /* <DEDUP_REMOVED lines=11> */
.L_x_202:
[----:B------:R-:W1:Y:S02]  /*9df0*/  MUFU.RCP R52, R62 ;  /* 0x0000003e00347308 */ /* 0x000e640000001000 */
[----:B-1----:R-:W-:Y:S04]  /*9e00*/  FFMA R62, R62, R52, -1 ;  /* 0xbf8000003e3e7423 */ /* 0x002fe80000000034 */
[----:B------:R-:W-:Y:S04]  /*9e10*/  FADD.FTZ R62, -R62, -RZ ;  /* 0x800000ff3e3e7221 */ /* 0x000fe80000010100 */
[----:B------:R-:W-:Y:S07]  /*9e20*/  FFMA R52, R52, R62, R52 ;  /* 0x0000003e34347223 */ /* 0x000fee0000000034 */
.L_x_203:
[----:B------:R-:W-:Y:S05]  /*9e30*/  BSYNC.RECONVERGENT B1 ;  /* 0x0000000000017941 */ /* 0x000fea0003800200 */
.L_x_201:
        /* <DEDUP_REMOVED lines=11> */
.L_x_205:
[----:B------:R-:W1:Y:S02]  /*9ef0*/  MUFU.RCP R53, R56 ;  /* 0x0000003800357308 */ /* 0x000e640000001000 */
[----:B-1----:R-:W-:Y:S04]  /*9f00*/  FFMA R56, R56, R53, -1 ;  /* 0xbf80000038387423 */ /* 0x002fe80000000035 */
[----:B------:R-:W-:Y:S04]  /*9f10*/  FADD.FTZ R56, -R56, -RZ ;  /* 0x800000ff38387221 */ /* 0x000fe80000010100 */
[----:B------:R-:W-:Y:S07]  /*9f20*/  FFMA R53, R53, R56, R53 ;  /* 0x0000003835357223 */ /* 0x000fee0000000035 */
.L_x_206:
[----:B------:R-:W-:Y:S05]  /*9f30*/  BSYNC.RECONVERGENT B1 ;  /* 0x0000000000017941 */ /* 0x000fea0003800200 */
.L_x_204:
        /* <DEDUP_REMOVED lines=11> */
.L_x_208:
[----:B------:R-:W1:Y:S02]  /*9ff0*/  MUFU.RCP R54, R55 ;  /* 0x0000003700367308 */ /* 0x000e640000001000 */
[----:B-1----:R-:W-:Y:S04]  /*a000*/  FFMA R55, R55, R54, -1 ;  /* 0xbf80000037377423 */ /* 0x002fe80000000036 */
[----:B------:R-:W-:Y:S04]  /*a010*/  FADD.FTZ R55, -R55, -RZ ;  /* 0x800000ff37377221 */ /* 0x000fe80000010100 */
[----:B------:R-:W-:Y:S07]  /*a020*/  FFMA R54, R54, R55, R54 ;  /* 0x0000003736367223 */ /* 0x000fee0000000036 */
.L_x_209:
[----:B------:R-:W-:Y:S05]  /*a030*/  BSYNC.RECONVERGENT B1 ;  /* 0x0000000000017941 */ /* 0x000fea0003800200 */
.L_x_207:
        /* <DEDUP_REMOVED lines=11> */
.L_x_211:
[----:B------:R-:W1:Y:S02]  /*a0f0*/  MUFU.RCP R55, R85 ;  /* 0x0000005500377308 */ /* 0x000e640000001000 */
[----:B-1----:R-:W-:Y:S04]  /*a100*/  FFMA R85, R85, R55, -1 ;  /* 0xbf80000055557423 */ /* 0x002fe80000000037 */
[----:B------:R-:W-:Y:S04]  /*a110*/  FADD.FTZ R85, -R85, -RZ ;  /* 0x800000ff55557221 */ /* 0x000fe80000010100 */
[----:B------:R-:W-:Y:S07]  /*a120*/  FFMA R55, R55, R85, R55 ;  /* 0x0000005537377223 */ /* 0x000fee0000000037 */
.L_x_212:
[----:B------:R-:W-:Y:S05]  /*a130*/  BSYNC.RECONVERGENT B1 ;  /* 0x0000000000017941 */ /* 0x000fea0003800200 */
.L_x_210:
        /* <DEDUP_REMOVED lines=11> */
.L_x_214:
[----:B------:R-:W1:Y:S02]  /*a1f0*/  MUFU.RCP R56, R81 ;  /* 0x0000005100387308 */ /* 0x000e640000001000 */
[----:B-1----:R-:W-:Y:S04]  /*a200*/  FFMA R81, R81, R56, -1 ;  /* 0xbf80000051517423 */ /* 0x002fe80000000038 */
[----:B------:R-:W-:Y:S04]  /*a210*/  FADD.FTZ R81, -R81, -RZ ;  /* 0x800000ff51517221 */ /* 0x000fe80000010100 */
[----:B------:R-:W-:Y:S07]  /*a220*/  FFMA R56, R56, R81, R56 ;  /* 0x0000005138387223 */ /* 0x000fee0000000038 */
.L_x_215:
[----:B------:R-:W-:Y:S05]  /*a230*/  BSYNC.RECONVERGENT B1 ;  /* 0x0000000000017941 */ /* 0x000fea0003800200 */
.L_x_213:
        /* <DEDUP_REMOVED lines=11> */
.L_x_217:
[----:B------:R-:W1:Y:S02]  /*a2f0*/  MUFU.RCP R57, R61 ;  /* 0x0000003d00397308 */ /* 0x000e640000001000 */
[----:B-1----:R-:W-:Y:S04]  /*a300*/  FFMA R61, R61, R57, -1 ;  /* 0xbf8000003d3d7423 */ /* 0x002fe80000000039 */
[----:B------:R-:W-:Y:S04]  /*a310*/  FADD.FTZ R61, -R61, -RZ ;  /* 0x800000ff3d3d7221 */ /* 0x000fe80000010100 */
[----:B------:R-:W-:Y:S07]  /*a320*/  FFMA R57, R57, R61, R57 ;  /* 0x0000003d39397223 */ /* 0x000fee0000000039 */
.L_x_218:
[----:B------:R-:W-:Y:S05]  /*a330*/  BSYNC.RECONVERGENT B1 ;  /* 0x0000000000017941 */ /* 0x000fea0003800200 */
.L_x_216:
        /* <DEDUP_REMOVED lines=11> */
.L_x_220:
[----:B------:R-:W1:Y:S02]  /*a3f0*/  MUFU.RCP R58, R59 ;  /* 0x0000003b003a7308 */ /* 0x000e640000001000 */
[----:B-1----:R-:W-:Y:S04]  /*a400*/  FFMA R59, R59, R58, -1 ;  /* 0xbf8000003b3b7423 */ /* 0x002fe8000000003a */
[----:B------:R-:W-:Y:S04]  /*a410*/  FADD.FTZ R59, -R59, -RZ ;  /* 0x800000ff3b3b7221 */ /* 0x000fe80000010100 */
[----:B------:R-:W-:Y:S07]  /*a420*/  FFMA R58, R58, R59, R58 ;  /* 0x0000003b3a3a7223 */ /* 0x000fee000000003a */
.L_x_221:
[----:B------:R-:W-:Y:S05]  /*a430*/  BSYNC.RECONVERGENT B1 ;  /* 0x0000000000017941 */ /* 0x000fea0003800200 */
.L_x_219:
        /* <DEDUP_REMOVED lines=11> */
.L_x_223:
[----:B------:R-:W1:Y:S02]  /*a4f0*/  MUFU.RCP R59, R60 ;  /* 0x0000003c003b7308 */ /* 0x000e640000001000 */
[----:B-1----:R-:W-:Y:S04]  /*a500*/  FFMA R60, R60, R59, -1 ;  /* 0xbf8000003c3c7423 */ /* 0x002fe8000000003b */
[----:B------:R-:W-:Y:S04]  /*a510*/  FADD.FTZ R60, -R60, -RZ ;  /* 0x800000ff3c3c7221 */ /* 0x000fe80000010100 */
[----:B------:R-:W-:Y:S07]  /*a520*/  FFMA R59, R59, R60, R59 ;  /* 0x0000003c3b3b7223 */ /* 0x000fee000000003b */
.L_x_224:
[----:B------:R-:W-:Y:S05]  /*a530*/  BSYNC.RECONVERGENT B1 ;  /* 0x0000000000017941 */ /* 0x000fea0003800200 */
.L_x_222:
        /* <DEDUP_REMOVED lines=11> */
.L_x_226:
[----:B------:R-:W1:Y:S02]  /*a5f0*/  MUFU.RCP R60, R84 ;  /* 0x00000054003c7308 */ /* 0x000e640000001000 */
[----:B-1----:R-:W-:Y:S04]  /*a600*/  FFMA R84, R84, R60, -1 ;  /* 0xbf80000054547423 */ /* 0x002fe8000000003c */
[----:B------:R-:W-:Y:S04]  /*a610*/  FADD.FTZ R84, -R84, -RZ ;  /* 0x800000ff54547221 */ /* 0x000fe80000010100 */
[----:B------:R-:W-:Y:S07]  /*a620*/  FFMA R60, R60, R84, R60 ;  /* 0x000000543c3c7223 */ /* 0x000fee000000003c */
.L_x_227:
[----:B------:R-:W-:Y:S05]  /*a630*/  BSYNC.RECONVERGENT B1 ;  /* 0x0000000000017941 */ /* 0x000fea0003800200 */
.L_x_225:
        /* <DEDUP_REMOVED lines=11> */
.L_x_229:
[----:B------:R-:W1:Y:S02]  /*a6f0*/  MUFU.RCP R61, R80 ;  /* 0x00000050003d7308 */ /* 0x000e640000001000 */
[----:B-1----:R-:W-:Y:S04]  /*a700*/  FFMA R80, R80, R61, -1 ;  /* 0xbf80000050507423 */ /* 0x002fe8000000003d */
[----:B------:R-:W-:Y:S04]  /*a710*/  FADD.FTZ R80, -R80, -RZ ;  /* 0x800000ff50507221 */ /* 0x000fe80000010100 */
[----:B------:R-:W-:Y:S07]  /*a720*/  FFMA R61, R61, R80, R61 ;  /* 0x000000503d3d7223 */ /* 0x000fee000000003d */
.L_x_230:
[----:B------:R-:W-:Y:S05]  /*a730*/  BSYNC.RECONVERGENT B1 ;  /* 0x0000000000017941 */ /* 0x000fea0003800200 */
.L_x_228:
        /* <DEDUP_REMOVED lines=11> */
.L_x_232:
[----:B------:R-:W1:Y:S02]  /*a7f0*/  MUFU.RCP R62, R63 ;  /* 0x0000003f003e7308 */ /* 0x000e640000001000 */
[----:B-1----:R-:W-:Y:S04]  /*a800*/  FFMA R63, R63, R62, -1 ;  /* 0xbf8000003f3f7423 */ /* 0x002fe8000000003e */
[----:B------:R-:W-:Y:S04]  /*a810*/  FADD.FTZ R63, -R63, -RZ ;  /* 0x800000ff3f3f7221 */ /* 0x000fe80000010100 */
[----:B------:R-:W-:Y:S07]  /*a820*/  FFMA R62, R62, R63, R62 ;  /* 0x0000003f3e3e7223 */ /* 0x000fee000000003e */
.L_x_233:
[----:B------:R-:W-:Y:S05]  /*a830*/  BSYNC.RECONVERGENT B1 ;  /* 0x0000000000017941 */ /* 0x000fea0003800200 */
.L_x_231:
        /* <DEDUP_REMOVED lines=11> */
.L_x_235:
[----:B------:R-:W1:Y:S02]  /*a8f0*/  MUFU.RCP R63, R77 ;  /* 0x0000004d003f7308 */ /* 0x000e640000001000 */
[----:B-1----:R-:W-:Y:S04]  /*a900*/  FFMA R77, R77, R63, -1 ;  /* 0xbf8000004d4d7423 */ /* 0x002fe8000000003f */
[----:B------:R-:W-:Y:S04]  /*a910*/  FADD.FTZ R77, -R77, -RZ ;  /* 0x800000ff4d4d7221 */ /* 0x000fe80000010100 */
[----:B------:R-:W-:Y:S07]  /*a920*/  FFMA R63, R63, R77, R63 ;  /* 0x0000004d3f3f7223 */ /* 0x000fee000000003f */
.L_x_236:
[----:B------:R-:W-:Y:S05]  /*a930*/  BSYNC.RECONVERGENT B1 ;  /* 0x0000000000017941 */ /* 0x000fea0003800200 */
.L_x_234:
        /* <DEDUP_REMOVED lines=9> */
[----:B------:R-:W-:Y:S05]  /*a9d0*/  BRA `(.L_x_239) ;  /* 0x0000000000107947 */ /* 0x000fea0003800000 */
.L_x_238:
[----:B------:R-:W1:Y:S02]  /*a9e0*/  MUFU.RCP R64, R76 ;  /* 0x0000004c00407308 */ /* 0x000e640000001000 */
[----:B-1----:R-:W-:Y:S04]  /*a9f0*/  FFMA R76, R76, R64, -1 ;  /* 0xbf8000004c4c7423 */ /* 0x002fe80000000040 */
[----:B------:R-:W-:Y:S04]  /*aa00*/  FADD.FTZ R76, -R76, -RZ ;  /* 0x800000ff4c4c7221 */ /* 0x000fe80000010100 */
[----:B------:R-:W-:Y:S07]  /*aa10*/  FFMA R64, R64, R76, R64 ;  /* 0x0000004c40407223 */ /* 0x000fee0000000040 */
.L_x_239:
[----:B------:R-:W-:Y:S05]  /*aa20*/  BSYNC.RECONVERGENT B1 ;  /* 0x0000000000017941 */ /* 0x000fea0003800200 */
.L_x_237:
[----:B------:R-:W-:Y:S01]  /*aa30*/  LOP3.LUT P0, RZ, R137, 0x60, RZ, 0xc0, !PT ;  /* 0x0000006089ff7812 */ /* 0x000fe2000780c0ff */
[----:B------:R-:W-:Y:S01]  /*aa40*/  FMUL R0, R4, R0 ;  /* 0x0000000004007220 */ /* 0x000fe20000400000 */
[----:B------:R-:W-:Y:S01]  /*aa50*/  FMUL R3, R6, R3 ;  /* 0x0000000306037220 */ /* 0x000fe20000400000 */
[----:B------:R-:W-:Y:S01]  /*aa60*/  FMUL R36, R7, R36 ;  /* 0x0000002407247220 */ /* 0x000fe20000400000 */
[----:B------:R-:W-:Y:S01]  /*aa70*/  FMUL R39, R10, R39 ;  /* 0x000000270a277220 */ /* 0x000fe20000400000 */
[----:B------:R-:W-:Y:S01]  /*aa80*/  FMUL R40, R11, R40 ;  /* 0x000000280b287220 */ /* 0x000fe20000400000 */
[----:B------:R-:W-:Y:S01]  /*aa90*/  FMUL R43, R14, R43 ;  /* 0x0000002b0e2b7220 */ /* 0x000fe20000400000 */
[----:B------:R-:W-:Y:S01]  /*aaa0*/  FMUL R44, R15, R44 ;  /* 0x0000002c0f2c7220 */ /* 0x000fe20000400000 */
[----:B------:R-:W-:Y:S01]  /*aab0*/  F2FP.SATFINITE.E4M3.F32.PACK_AB_MERGE_C R3, R36, R3, RZ ;  /* 0x000000032403723e */ /* 0x000fe200048070ff */
[----:B------:R-:W-:Y:S01]  /*aac0*/  FMUL R47, R18, R47 ;  /* 0x0000002f122f7220 */ /* 0x000fe20000400000 */
[----:B------:R-:W-:Y:S01]  /*aad0*/  F2FP.SATFINITE.E4M3.F32.PACK_AB_MERGE_C R39, R40, R39, RZ ;  /* 0x000000272827723e */ /* 0x000fe200048070ff */
[----:B------:R-:W-:Y:S01]  /*aae0*/  FMUL R48, R19, R48 ;  /* 0x0000003013307220 */ /* 0x000fe20000400000 */
        /* <DEDUP_REMOVED lines=17> */
[----:B------:R-:W-:Y:S01]  /*ac00*/  F2FP.SATFINITE.E4M3.F32.PACK_AB_MERGE_C R8, R2, R0, R3 ;  /* 0x000000000208723e */ /* 0x000fe20004807003 */
[----:B------:R-:W-:Y:S01]  /*ac10*/  FMUL R4, R20, R49 ;  /* 0x0000003114047220 */ /* 0x000fe20000400000 */
[----:B------:R-:W-:Y:S01]  /*ac20*/  F2FP.SATFINITE.E4M3.F32.PACK_AB_MERGE_C R9, R9, R37, R39 ;  /* 0x000000250909723e */ /* 0x000fe20004807027 */
[----:B------:R-:W-:Y:S01]  /*ac30*/  FMUL R50, R21, R50 ;  /* 0x0000003215327220 */ /* 0x000fe20000400000 */
[----:B------:R-:W-:Y:S01]  /*ac40*/  F2FP.SATFINITE.E4M3.F32.PACK_AB_MERGE_C R10, R42, R10, R43 ;  /* 0x0000000a2a0a723e */ /* 0x000fe2000480702b */
[----:B------:R-:W-:Y:S01]  /*ac50*/  FMUL R5, R24, R53 ;  /* 0x0000003518057220 */ /* 0x000fe20000400000 */
[----:B------:R-:W-:Y:S01]  /*ac60*/  F2FP.SATFINITE.E4M3.F32.PACK_AB_MERGE_C R11, R46, R11, R47 ;  /* 0x0000000b2e0b723e */ /* 0x000fe2000480702f */
[----:B------:R-:W-:Y:S01]  /*ac70*/  FMUL R54, R25, R54 ;  /* 0x0000003619367220 */ /* 0x000fe20000400000 */
[----:B------:R-:W-:Y:S01]  /*ac80*/  FMUL R6, R28, R57 ;  /* 0x000000391c067220 */ /* 0x000fe20000400000 */
[----:B------:R-:W-:Y:S01]  /*ac90*/  FMUL R58, R29, R58 ;  /* 0x0000003a1d3a7220 */ /* 0x000fe20000400000 */
[----:B------:R-:W-:Y:S01]  /*aca0*/  FMUL R7, R32, R61 ;  /* 0x0000003d20077220 */ /* 0x000fe20000400000 */
[----:B------:R1:W-:Y:S01]  /*acb0*/  STS.128 [R139+UR43+0x1400], R8 ;  /* 0x001400088b007988 */ /* 0x0003e20008000c2b */
[----:B------:R-:W-:Y:S01]  /*acc0*/  FMUL R62, R33, R62 ;  /* 0x0000003e213e7220 */ /* 0x000fe20000400000 */
[----:B------:R-:W-:Y:S01]  /*acd0*/  F2FP.SATFINITE.E4M3.F32.PACK_AB_MERGE_C R51, R52, R51, RZ ;  /* 0x000000333433723e */ /* 0x000fe200048070ff */
[----:B------:R-:W-:Y:S01]  /*ace0*/  BSSY.RECONVERGENT B0, `(.L_x_240) ;  /* 0x000001e000007945 */ /* 0x000fe20003800200 */
[----:B------:R-:W-:Y:S02]  /*acf0*/  F2FP.SATFINITE.E4M3.F32.PACK_AB_MERGE_C R55, R56, R55, RZ ;  /* 0x000000373837723e */ /* 0x000fe400048070ff */
[----:B------:R-:W-:Y:S02]  /*ad00*/  F2FP.SATFINITE.E4M3.F32.PACK_AB_MERGE_C R59, R60, R59, RZ ;  /* 0x0000003b3c3b723e */ /* 0x000fe400048070ff */
[----:B------:R-:W-:Y:S02]  /*ad10*/  F2FP.SATFINITE.E4M3.F32.PACK_AB_MERGE_C R63, R64, R63, RZ ;  /* 0x0000003f403f723e */ /* 0x000fe400048070ff */
[----:B------:R-:W-:Y:S02]  /*ad20*/  F2FP.SATFINITE.E4M3.F32.PACK_AB_MERGE_C R4, R50, R4, R51 ;  /* 0x000000043204723e */ /* 0x000fe40004807033 */
[----:B------:R-:W-:Y:S02]  /*ad30*/  F2FP.SATFINITE.E4M3.F32.PACK_AB_MERGE_C R5, R54, R5, R55 ;  /* 0x000000053605723e */ /* 0x000fe40004807037 */
[----:B------:R-:W-:Y:S02]  /*ad40*/  F2FP.SATFINITE.E4M3.F32.PACK_AB_MERGE_C R6, R58, R6, R59 ;  /* 0x000000063a06723e */ /* 0x000fe4000480703b */
[----:B------:R-:W-:Y:S05]  /*ad50*/  F2FP.SATFINITE.E4M3.F32.PACK_AB_MERGE_C R7, R62, R7, R63 ;  /* 0x000000073e07723e */ /* 0x000fea000480703f */
[----:B------:R1:W-:Y:S01]  /*ad60*/  STS.128 [R138+0x1010], R4 ;  /* 0x001010048a007388 */ /* 0x0003e20000000c00 */
[----:B------:R-:W-:Y:S01]  /*ad70*/  @!PT LDS RZ, [RZ] ;  /* 0x00000000fffff984 */ /* 0x000fe20000000800 */
[----:B------:R-:W-:Y:S01]  /*ad80*/  @!PT LDS RZ, [RZ] ;  /* 0x00000000fffff984 */ /* 0x000fe20000000800 */
[----:B------:R-:W-:Y:S01]  /*ad90*/  @!PT LDS RZ, [RZ] ;  /* 0x00000000fffff984 */ /* 0x000fe20000000800 */
[----:B------:R-:W-:Y:S01]  /*ada0*/  @!PT LDS RZ, [RZ] ;  /* 0x00000000fffff984 */ /* 0x000fe20000000800 */
[----:B------:R2:W-:Y:S07]  /*adb0*/  MEMBAR.ALL.CTA ;  /* 0x0000000000007992 */ /* 0x0005ee0000008000 */
[----:B--2---:R-:W2:Y:S02]  /*adc0*/  FENCE.VIEW.ASYNC.S ;  /* 0x00000000000073c6 */ /* 0x004ea40000000000 */
[----:B--2---:R-:W-:Y:S06]  /*add0*/  BAR.SYNC.DEFER_BLOCKING 0x1, 0x80 ;  /* 0x0042000000007b1d */ /* 0x004fec0000010000 */
[----:B------:R-:W-:Y:S05]  /*ade0*/  @P0 BRA `(.L_x_241) ;  /* 0x0000000000340947 */ /* 0x000fea0003800000 */
[----:B------:R-:W-:Y:S01]  /*adf0*/  UIADD3 UR12, UPT, UPT, UR43, 0x1400, URZ ;  /* 0x000014002b0c7890 */ /* 0x000fe2000fffe0ff */
[----:B------:R-:W-:Y:S01]  /*ae00*/  R2UR UR9, R132 ;  /* 0x00000000840972ca */ /* 0x000fe200000e0000 */
[----:B------:R-:W-:Y:S01]  /*ae10*/  UIADD3 UR10, UP0, UPT, UR46, 0x680, URZ ;  /* 0x000006802e0a7890 */ /* 0x000fe2000ff1e0ff */
[----:B------:R-:W-:Y:S01]  /*ae20*/  R2UR UR8, R131 ;  /* 0x00000000830872ca */ /* 0x000fe200000e0000 */
[----:B------:R-:W-:Y:S02]  /*ae30*/  UMOV UR7, UR36 ;  /* 0x0000002400077c82 */ /* 0x000fe40008000000 */
[----:B------:R-:W-:Y:S01]  /*ae40*/  IMAD.U32 R145, RZ, RZ, UR12 ;  /* 0x0000000cff917e24 */ /* 0x000fe2000f8e00ff */
[----:B------:R-:W-:Y:S04]  /*ae50*/  UIADD3.X UR11, UPT, UPT, URZ, UR47, URZ, UP0, !UPT ;  /* 0x0000002fff0b7290 */ /* 0x000fe800087fe4ff */
[----:B------:R-:W-:Y:S03]  /*ae60*/  R2UR UR4, R145 ;  /* 0x00000000910472ca */ /* 0x000fe600000e0000 */
[----:B------:R-:W-:Y:S02]  /*ae70*/  USHF.L.U32 UR5, UR9, 0x6, URZ ;  /* 0x0000000609057899 */ /* 0x000fe400080006ff */
[----:B------:R-:W-:Y:S09]  /*ae80*/  USHF.L.U32 UR6, UR8, 0x6, URZ ;  /* 0x0000000608067899 */ /* 0x000ff200080006ff */
[----:B------:R2:W-:Y:S01]  /*ae90*/  UTMASTG.3D [UR4], [UR10] ;  /* 0x000000040a0073b5 */ /* 0x0005e20008010000 */
[----:B------:R0:W-:Y:S01]  /*aea0*/  UTMACMDFLUSH ;  /* 0x00000000000079b7 */ /* 0x0001e20000000000 */
[----:B--2---:R-:W-:Y:S04]  /*aeb0*/  DEPBAR.LE SB0, 0x0 ;  /* 0x000080000000791a */ /* 0x004fe80000000000 */
.L_x_241:
[----:B------:R-:W-:Y:S05]  /*aec0*/  BSYNC.RECONVERGENT B0 ;  /* 0x0000000000007941 */ /* 0x000fea0003800200 */
.L_x_240:
[----:B------:R-:W-:Y:S01]  /*aed0*/  BAR.SYNC.DEFER_BLOCKING 0x1, 0x80 ;  /* 0x0042000000007b1d */ /* 0x000fe20000010000 */
[----:B------:R-:W-:Y:S01]  /*aee0*/  ISETP.NE.AND P2, PT, R146, RZ, PT ;  /* 0x000000ff9200720c */ /* 0x000fe20003f45270 */
[----:B------:R-:W-:Y:S01]  /*aef0*/  IMAD.IADD R132, R72, 0x1, R119 ;  /* 0x0000000148847824 */ /* 0x000fe200078e0277 */
[----:B------:R-:W-:Y:S01]  /*af00*/  ISETP.NE.AND P0, PT, R147, 0x2, PT ;  /* 0x000000029300780c */ /* 0x000fe20003f05270 */
[----:B------:R-:W-:Y:S01]  /*af10*/  IMAD.IADD R131, R73, 0x1, R130 ;  /* 0x0000000149837824 */ /* 0x000fe200078e0282 */
[----:B------:R-:W-:Y:S02]  /*af20*/  ISETP.NE.AND P1, PT, R86, 0x4, PT ;  /* 0x000000045600780c */ /* 0x000fe40003f25270 */
[----:B------:R-:W-:Y:S02]  /*af30*/  SEL R2, RZ, 0x1, P0 ;  /* 0x00000001ff027807 */ /* 0x000fe40000000000 */
[----:B------:R-:W-:Y:S02]  /*af40*/  SEL R0, RZ, 0x1, P1 ;  /* 0x00000001ff007807 */ /* 0x000fe40000800000 */
[----:B------:R-:W-:Y:S02]  /*af50*/  LOP3.LUT R143, R143, R2, RZ, 0x3c, !PT ;  /* 0x000000028f8f7212 */ /* 0x000fe400078e3cff */
[----:B------:R-:W-:Y:S02]  /*af60*/  LOP3.LUT R144, R144, R0, RZ, 0x3c, !PT ;  /* 0x0000000090907212 */ /* 0x000fe400078e3cff */
[----:B------:R-:W-:Y:S02]  /*af70*/  @P2 R2UR UR36, R141 ;  /* 0x000000008d2422ca */ /* 0x000fe400000e0000 */
[----:B------:R-:W-:Y:S02]  /*af80*/  SEL R147, R147, RZ, P0 ;  /* 0x000000ff93937207 */ /* 0x000fe40000000000 */
[----:B------:R-:W-:Y:S01]  /*af90*/  SEL R53, R86, RZ, P1 ;  /* 0x000000ff56357207 */ /* 0x000fe20000800000 */
[----:B------:R-:W-:Y:S10]  /*afa0*/  @P2 BRA `(.L_x_242) ;  /* 0xffffffb400142947 */ /* 0x000ff4000383ffff */
[----:B------:R-:W-:Y:S05]  /*afb0*/  EXIT ;  /* 0x000000000000794d */ /* 0x000fea0003800000 */
.L_x_25:
[----:B--2---:R2:W4:Y:S02]  /*afc0*/  SYNCS.PHASECHK.TRANS64.TRYWAIT P0, [R2+URZ+0x2d0], R3 ;  /* 0x0002d003020075a7 */ /* 0x00452400080011ff */
[----:B----4-:R-:W-:Y:S05]  /*afd0*/  @!P0 NANOSLEEP.SYNCS 0x989680 ;  /* 0x009896800000895d */ /* 0x010fea0003900000 */
[----:B------:R-:W4:Y:S02]  /*afe0*/  @!P0 SYNCS.PHASECHK.TRANS64 P0, [R2+URZ+0x2d0], R3 ;  /* 0x0002d003020085a7 */ /* 0x000f2400080010ff */
[----:B----4-:R-:W-:Y:S05]  /*aff0*/  @!P0 BRA `(.L_x_25) ;  /* 0xfffffffc00f08947 */ /* 0x010fea000383ffff */
[----:B------:R-:W-:Y:S05]  /*b000*/  BRA `(.L_x_243) ;  /* 0xffffff6800e07947 */ /* 0x000fea000383ffff */
.L_x_28:
[----:B------:R-:W-:-:S07]  /*b010*/  MOV R2, UR33 ;  /* 0x0000002100027c02 */ /* 0x000fce0008000f00 */
.L_x_244:
[----:B-1----:R1:W2:Y:S02]  /*b020*/  SYNCS.PHASECHK.TRANS64.TRYWAIT P0, [R2+URZ+0x120], R4 ;  /* 0x00012004020075a7 */ /* 0x0022a400080011ff */
[----:B--2---:R-:W-:Y:S05]  /*b030*/  @!P0 NANOSLEEP.SYNCS 0x989680 ;  /* 0x009896800000895d */ /* 0x004fea0003900000 */
[----:B------:R-:W2:Y:S02]  /*b040*/  @!P0 SYNCS.PHASECHK.TRANS64 P0, [R2+URZ+0x120], R4 ;  /* 0x00012004020085a7 */ /* 0x000ea400080010ff */
[----:B--2---:R-:W-:Y:S05]  /*b050*/  @!P0 BRA `(.L_x_244) ;  /* 0xfffffffc00f08947 */ /* 0x004fea000383ffff */
[----:B------:R-:W-:Y:S05]  /*b060*/  BRA `(.L_x_27) ;  /* 0xffffff6c00487947 */ /* 0x000fea000383ffff */
.L_x_35:
[----:B-1----:R-:W-:-:S07]  /*b070*/  MOV R2, UR17 ;  /* 0x0000001100027c02 */ /* 0x002fce0008000f00 */
.L_x_245:
[----:B-1----:R1:W2:Y:S02]  /*b080*/  SYNCS.PHASECHK.TRANS64.TRYWAIT P0, [R2+URZ+0x120], R4 ;  /* 0x00012004020075a7 */ /* 0x0022a400080011ff */
[----:B--2---:R-:W-:Y:S05]  /*b090*/  @!P0 NANOSLEEP.SYNCS 0x989680 ;  /* 0x009896800000895d */ /* 0x004fea0003900000 */
[----:B------:R-:W2:Y:S02]  /*b0a0*/  @!P0 SYNCS.PHASECHK.TRANS64 P0, [R2+URZ+0x120], R4 ;  /* 0x00012004020085a7 */ /* 0x000ea400080010ff */
[----:B--2---:R-:W-:Y:S05]  /*b0b0*/  @!P0 BRA `(.L_x_245) ;  /* 0xfffffffc00f08947 */ /* 0x004fea000383ffff */
[----:B------:R-:W-:Y:S05]  /*b0c0*/  BRA `(.L_x_34) ;  /* 0xffffff7000087947 */ /* 0x000fea000383ffff */
.L_x_40:
[----:B-1----:R1:W2:Y:S02]  /*b0d0*/  SYNCS.PHASECHK.TRANS64.TRYWAIT P0, [R2+URZ+0x260], R3 ;  /* 0x00026003020075a7 */ /* 0x0022a400080011ff */
[----:B--2---:R-:W-:Y:S05]  /*b0e0*/  @!P0 NANOSLEEP.SYNCS 0x989680 ;  /* 0x009896800000895d */ /* 0x004fea0003900000 */
[----:B------:R-:W2:Y:S02]  /*b0f0*/  @!P0 SYNCS.PHASECHK.TRANS64 P0, [R2+URZ+0x260], R3 ;  /* 0x00026003020085a7 */ /* 0x000ea400080010ff */
[----:B--2---:R-:W-:Y:S05]  /*b100*/  @!P0 BRA `(.L_x_40) ;  /* 0xfffffffc00f08947 */ /* 0x004fea000383ffff */
[----:B------:R-:W-:Y:S05]  /*b110*/  BRA `(.L_x_246) ;  /* 0xffffff7000ac7947 */ /* 0x000fea000383ffff */
.L_x_44:
[----:B---3--:R-:W-:-:S07]  /*b120*/  MOV R0, UR5 ;  /* 0x0000000500007c02 */ /* 0x008fce0008000f00 */
.L_x_247:
[----:B-1----:R1:W2:Y:S02]  /*b130*/  SYNCS.PHASECHK.TRANS64.TRYWAIT P0, [R0+URZ], R2 ;  /* 0x00000002000075a7 */ /* 0x0022a400080011ff */
[----:B--2---:R-:W-:Y:S05]  /*b140*/  @!P0 NANOSLEEP.SYNCS 0x989680 ;  /* 0x009896800000895d */ /* 0x004fea0003900000 */
[----:B------:R-:W2:Y:S02]  /*b150*/  @!P0 SYNCS.PHASECHK.TRANS64 P0, [R0+URZ], R2 ;  /* 0x00000002000085a7 */ /* 0x000ea400080010ff */
[----:B--2---:R-:W-:Y:S05]  /*b160*/  @!P0 BRA `(.L_x_247) ;  /* 0xfffffffc00f08947 */ /* 0x004fea000383ffff */
[----:B------:R-:W-:Y:S05]  /*b170*/  BRA `(.L_x_248) ;  /* 0xffffff78001c7947 */ /* 0x000fea000383ffff */
.L_x_45:
[----:B---3--:R-:W-:-:S07]  /*b180*/  MOV R0, UR5 ;  /* 0x0000000500007c02 */ /* 0x008fce0008000f00 */
.L_x_249:
[----:B-1----:R1:W2:Y:S02]  /*b190*/  SYNCS.PHASECHK.TRANS64.TRYWAIT P0, [R0+URZ], R3 ;  /* 0x00000003000075a7 */ /* 0x0022a400080011ff */
[----:B--2---:R-:W-:Y:S05]  /*b1a0*/  @!P0 NANOSLEEP.SYNCS 0x989680 ;  /* 0x009896800000895d */ /* 0x004fea0003900000 */
[----:B------:R-:W2:Y:S02]  /*b1b0*/  @!P0 SYNCS.PHASECHK.TRANS64 P0, [R0+URZ], R3 ;  /* 0x00000003000085a7 */ /* 0x000ea400080010ff */
[----:B--2---:R-:W-:Y:S05]  /*b1c0*/  @!P0 BRA `(.L_x_249) ;  /* 0xfffffffc00f08947 */ /* 0x004fea000383ffff */
[----:B------:R-:W-:Y:S05]  /*b1d0*/  BRA `(.L_x_250) ;  /* 0xffffff7800287947 */ /* 0x000fea000383ffff */
.L_x_46:
[----:B---3--:R-:W-:-:S07]  /*b1e0*/  MOV R0, UR5 ;  /* 0x0000000500007c02 */ /* 0x008fce0008000f00 */
.L_x_251:
[----:B-1----:R1:W2:Y:S02]  /*b1f0*/  SYNCS.PHASECHK.TRANS64.TRYWAIT P0, [R0+URZ], R3 ;  /* 0x00000003000075a7 */ /* 0x0022a400080011ff */
[----:B--2---:R-:W-:Y:S05]  /*b200*/  @!P0 NANOSLEEP.SYNCS 0x989680 ;  /* 0x009896800000895d */ /* 0x004fea0003900000 */
[----:B------:R-:W2:Y:S02]  /*b210*/  @!P0 SYNCS.PHASECHK.TRANS64 P0, [R0+URZ], R3 ;  /* 0x00000003000085a7 */ /* 0x000ea400080010ff */
[----:B--2---:R-:W-:Y:S05]  /*b220*/  @!P0 BRA `(.L_x_251) ;  /* 0xfffffffc00f08947 */ /* 0x004fea000383ffff */
[----:B------:R-:W-:Y:S05]  /*b230*/  BRA `(.L_x_252) ;  /* 0xffffff7800347947 */ /* 0x000fea000383ffff */
.L_x_47:
[----:B---3--:R-:W-:-:S07]  /*b240*/  MOV R0, UR5 ;  /* 0x0000000500007c02 */ /* 0x008fce0008000f00 */
.L_x_253:
[----:B-1----:R1:W2:Y:S02]  /*b250*/  SYNCS.PHASECHK.TRANS64.TRYWAIT P0, [R0+URZ], R3 ;  /* 0x00000003000075a7 */ /* 0x0022a400080011ff */
[----:B--2---:R-:W-:Y:S05]  /*b260*/  @!P0 NANOSLEEP.SYNCS 0x989680 ;  /* 0x009896800000895d */ /* 0x004fea0003900000 */
[----:B------:R-:W2:Y:S02]  /*b270*/  @!P0 SYNCS.PHASECHK.TRANS64 P0, [R0+URZ], R3 ;  /* 0x00000003000085a7 */ /* 0x000ea400080010ff */
[----:B--2---:R-:W-:Y:S05]  /*b280*/  @!P0 BRA `(.L_x_253) ;  /* 0xfffffffc00f08947 */ /* 0x004fea000383ffff */
[----:B------:R-:W-:Y:S05]  /*b290*/  BRA `(.L_x_254) ;  /* 0xffffff7800407947 */ /* 0x000fea000383ffff */
.L_x_48:
[----:B---3--:R-:W-:-:S07]  /*b2a0*/  MOV R0, UR5 ;  /* 0x0000000500007c02 */ /* 0x008fce0008000f00 */
.L_x_255:
[----:B-1----:R1:W2:Y:S02]  /*b2b0*/  SYNCS.PHASECHK.TRANS64.TRYWAIT P0, [R0+URZ], R3 ;  /* 0x00000003000075a7 */ /* 0x0022a400080011ff */
[----:B--2---:R-:W-:Y:S05]  /*b2c0*/  @!P0 NANOSLEEP.SYNCS 0x989680 ;  /* 0x009896800000895d */ /* 0x004fea0003900000 */
[----:B------:R-:W2:Y:S02]  /*b2d0*/  @!P0 SYNCS.PHASECHK.TRANS64 P0, [R0+URZ], R3 ;  /* 0x00000003000085a7 */ /* 0x000ea400080010ff */
[----:B--2---:R-:W-:Y:S05]  /*b2e0*/  @!P0 BRA `(.L_x_255) ;  /* 0xfffffffc00f08947 */ /* 0x004fea000383ffff */
[----:B------:R-:W-:Y:S05]  /*b2f0*/  BRA `(.L_x_256) ;  /* 0xffffff78004c7947 */ /* 0x000fea000383ffff */
.L_x_49:
[----:B---3--:R-:W-:-:S07]  /*b300*/  MOV R0, UR5 ;  /* 0x0000000500007c02 */ /* 0x008fce0008000f00 */
.L_x_257:
[----:B-1----:R1:W2:Y:S02]  /*b310*/  SYNCS.PHASECHK.TRANS64.TRYWAIT P0, [R0+URZ], R3 ;  /* 0x00000003000075a7 */ /* 0x0022a400080011ff */
[----:B--2---:R-:W-:Y:S05]  /*b320*/  @!P0 NANOSLEEP.SYNCS 0x989680 ;  /* 0x009896800000895d */ /* 0x004fea0003900000 */
[----:B------:R-:W2:Y:S02]  /*b330*/  @!P0 SYNCS.PHASECHK.TRANS64 P0, [R0+URZ], R3 ;  /* 0x00000003000085a7 */ /* 0x000ea400080010ff */
[----:B--2---:R-:W-:Y:S05]  /*b340*/  @!P0 BRA `(.L_x_257) ;  /* 0xfffffffc00f08947 */ /* 0x004fea000383ffff */
[----:B------:R-:W-:Y:S05]  /*b350*/  BRA `(.L_x_258) ;  /* 0xffffff7800587947 */ /* 0x000fea000383ffff */
.L_x_50:
[----:B---3--:R-:W-:-:S07]  /*b360*/  MOV R0, UR5 ;  /* 0x0000000500007c02 */ /* 0x008fce0008000f00 */
.L_x_259:
[----:B-1----:R1:W2:Y:S02]  /*b370*/  SYNCS.PHASECHK.TRANS64.TRYWAIT P0, [R0+URZ], R3 ;  /* 0x00000003000075a7 */ /* 0x0022a400080011ff */
[----:B--2---:R-:W-:Y:S05]  /*b380*/  @!P0 NANOSLEEP.SYNCS 0x989680 ;  /* 0x009896800000895d */ /* 0x004fea0003900000 */
[----:B------:R-:W2:Y:S02]  /*b390*/  @!P0 SYNCS.PHASECHK.TRANS64 P0, [R0+URZ], R3 ;  /* 0x00000003000085a7 */ /* 0x000ea400080010ff */
[----:B--2---:R-:W-:Y:S05]  /*b3a0*/  @!P0 BRA `(.L_x_259) ;  /* 0xfffffffc00f08947 */ /* 0x004fea000383ffff */
[----:B------:R-:W-:Y:S05]  /*b3b0*/  BRA `(.L_x_260) ;  /* 0xffffff7800647947 */ /* 0x000fea000383ffff */
.L_x_51:
[----:B---3--:R-:W-:-:S07]  /*b3c0*/  MOV R0, UR5 ;  /* 0x0000000500007c02 */ /* 0x008fce0008000f00 */
.L_x_261:
[----:B-1----:R1:W2:Y:S02]  /*b3d0*/  SYNCS.PHASECHK.TRANS64.TRYWAIT P0, [R0+URZ], R3 ;  /* 0x00000003000075a7 */ /* 0x0022a400080011ff */
[----:B--2---:R-:W-:Y:S05]  /*b3e0*/  @!P0 NANOSLEEP.SYNCS 0x989680 ;  /* 0x009896800000895d */ /* 0x004fea0003900000 */
[----:B------:R-:W2:Y:S02]  /*b3f0*/  @!P0 SYNCS.PHASECHK.TRANS64 P0, [R0+URZ], R3 ;  /* 0x00000003000085a7 */ /* 0x000ea400080010ff */
[----:B--2---:R-:W-:Y:S05]  /*b400*/  @!P0 BRA `(.L_x_261) ;  /* 0xfffffffc00f08947 */ /* 0x004fea000383ffff */
[----:B------:R-:W-:Y:S05]  /*b410*/  BRA `(.L_x_262) ;  /* 0xffffff7800707947 */ /* 0x000fea000383ffff */
.L_x_52:
[----:B---3--:R-:W-:-:S07]  /*b420*/  MOV R0, UR5 ;  /* 0x0000000500007c02 */ /* 0x008fce0008000f00 */
.L_x_263:
[----:B-1----:R1:W2:Y:S02]  /*b430*/  SYNCS.PHASECHK.TRANS64.TRYWAIT P0, [R0+URZ], R3 ;  /* 0x00000003000075a7 */ /* 0x0022a400080011ff */
[----:B--2---:R-:W-:Y:S05]  /*b440*/  @!P0 NANOSLEEP.SYNCS 0x989680 ;  /* 0x009896800000895d */ /* 0x004fea0003900000 */
[----:B------:R-:W2:Y:S02]  /*b450*/  @!P0 SYNCS.PHASECHK.TRANS64 P0, [R0+URZ], R3 ;  /* 0x00000003000085a7 */ /* 0x000ea400080010ff */
[----:B--2---:R-:W-:Y:S05]  /*b460*/  @!P0 BRA `(.L_x_263) ;  /* 0xfffffffc00f08947 */ /* 0x004fea000383ffff */
[----:B------:R-:W-:Y:S05]  /*b470*/  BRA `(.L_x_264) ;  /* 0xffffff78007c7947 */ /* 0x000fea000383ffff */
.L_x_53:
[----:B---3--:R-:W-:-:S07]  /*b480*/  MOV R0, UR5 ;  /* 0x0000000500007c02 */ /* 0x008fce0008000f00 */
.L_x_265:
[----:B-1----:R1:W2:Y:S02]  /*b490*/  SYNCS.PHASECHK.TRANS64.TRYWAIT P0, [R0+URZ], R3 ;  /* 0x00000003000075a7 */ /* 0x0022a400080011ff */
[----:B--2---:R-:W-:Y:S05]  /*b4a0*/  @!P0 NANOSLEEP.SYNCS 0x989680 ;  /* 0x009896800000895d */ /* 0x004fea0003900000 */
[----:B------:R-:W2:Y:S02]  /*b4b0*/  @!P0 SYNCS.PHASECHK.TRANS64 P0, [R0+URZ], R3 ;  /* 0x00000003000085a7 */ /* 0x000ea400080010ff */
[----:B--2---:R-:W-:Y:S05]  /*b4c0*/  @!P0 BRA `(.L_x_265) ;  /* 0xfffffffc00f08947 */ /* 0x004fea000383ffff */
[----:B------:R-:W-:Y:S05]  /*b4d0*/  BRA `(.L_x_266) ;  /* 0xffffff7800887947 */ /* 0x000fea000383ffff */
.L_x_54:
[----:B---3--:R-:W-:-:S07]  /*b4e0*/  MOV R0, UR5 ;  /* 0x0000000500007c02 */ /* 0x008fce0008000f00 */
.L_x_267:
[----:B-1----:R1:W2:Y:S02]  /*b4f0*/  SYNCS.PHASECHK.TRANS64.TRYWAIT P0, [R0+URZ], R3 ;  /* 0x00000003000075a7 */ /* 0x0022a400080011ff */
[----:B--2---:R-:W-:Y:S05]  /*b500*/  @!P0 NANOSLEEP.SYNCS 0x989680 ;  /* 0x009896800000895d */ /* 0x004fea0003900000 */
[----:B------:R-:W2:Y:S02]  /*b510*/  @!P0 SYNCS.PHASECHK.TRANS64 P0, [R0+URZ], R3 ;  /* 0x00000003000085a7 */ /* 0x000ea400080010ff */
[----:B--2---:R-:W-:Y:S05]  /*b520*/  @!P0 BRA `(.L_x_267) ;  /* 0xfffffffc00f08947 */ /* 0x004fea000383ffff */
[----:B------:R-:W-:Y:S05]  /*b530*/  BRA `(.L_x_268) ;  /* 0xffffff7800947947 */ /* 0x000fea000383ffff */
.L_x_55:
[----:B---3--:R-:W-:-:S07]  /*b540*/  MOV R0, UR5 ;  /* 0x0000000500007c02 */ /* 0x008fce0008000f00 */
.L_x_269:
[----:B-1----:R1:W2:Y:S02]  /*b550*/  SYNCS.PHASECHK.TRANS64.TRYWAIT P0, [R0+URZ], R3 ;  /* 0x00000003000075a7 */ /* 0x0022a400080011ff */
[----:B--2---:R-:W-:Y:S05]  /*b560*/  @!P0 NANOSLEEP.SYNCS 0x989680 ;  /* 0x009896800000895d */ /* 0x004fea0003900000 */
[----:B------:R-:W2:Y:S02]  /*b570*/  @!P0 SYNCS.PHASECHK.TRANS64 P0, [R0+URZ], R3 ;  /* 0x00000003000085a7 */ /* 0x000ea400080010ff */
[----:B--2---:R-:W-:Y:S05]  /*b580*/  @!P0 BRA `(.L_x_269) ;  /* 0xfffffffc00f08947 */ /* 0x004fea000383ffff */
[----:B------:R-:W-:Y:S05]  /*b590*/  BRA `(.L_x_270) ;  /* 0xffffff7800a07947 */ /* 0x000fea000383ffff */
.L_x_56:
[----:B---3--:R-:W-:-:S07]  /*b5a0*/  MOV R0, UR5 ;  /* 0x0000000500007c02 */ /* 0x008fce0008000f00 */
.L_x_271:
[----:B-1----:R1:W2:Y:S02]  /*b5b0*/  SYNCS.PHASECHK.TRANS64.TRYWAIT P0, [R0+URZ], R3 ;  /* 0x00000003000075a7 */ /* 0x0022a400080011ff */
[----:B--2---:R-:W-:Y:S05]  /*b5c0*/  @!P0 NANOSLEEP.SYNCS 0x989680 ;  /* 0x009896800000895d */ /* 0x004fea0003900000 */
[----:B------:R-:W2:Y:S02]  /*b5d0*/  @!P0 SYNCS.PHASECHK.TRANS64 P0, [R0+URZ], R3 ;  /* 0x00000003000085a7 */ /* 0x000ea400080010ff */
[----:B--2---:R-:W-:Y:S05]  /*b5e0*/  @!P0 BRA `(.L_x_271) ;  /* 0xfffffffc00f08947 */ /* 0x004fea000383ffff */
[----:B------:R-:W-:Y:S05]  /*b5f0*/  BRA `(.L_x_272) ;  /* 0xffffff7800ac7947 */ /* 0x000fea000383ffff */
.L_x_57:
[----:B---3--:R-:W-:-:S07]  /*b600*/  MOV R0, UR5 ;  /* 0x0000000500007c02 */ /* 0x008fce0008000f00 */
.L_x_273:
[----:B-1----:R1:W2:Y:S02]  /*b610*/  SYNCS.PHASECHK.TRANS64.TRYWAIT P0, [R0+URZ], R3 ;  /* 0x00000003000075a7 */ /* 0x0022a400080011ff */
[----:B--2---:R-:W-:Y:S05]  /*b620*/  @!P0 NANOSLEEP.SYNCS 0x989680 ;  /* 0x009896800000895d */ /* 0x004fea0003900000 */
[----:B------:R-:W2:Y:S02]  /*b630*/  @!P0 SYNCS.PHASECHK.TRANS64 P0, [R0+URZ], R3 ;  /* 0x00000003000085a7 */ /* 0x000ea400080010ff */
[----:B--2---:R-:W-:Y:S05]  /*b640*/  @!P0 BRA `(.L_x_273) ;  /* 0xfffffffc00f08947 */ /* 0x004fea000383ffff */
[----:B------:R-:W-:Y:S05]  /*b650*/  BRA `(.L_x_274) ;  /* 0xffffff7800b87947 */ /* 0x000fea000383ffff */
.L_x_58:
[----:B---3--:R-:W-:-:S07]  /*b660*/  MOV R0, UR5 ;  /* 0x0000000500007c02 */ /* 0x008fce0008000f00 */
.L_x_275:
[----:B-1----:R1:W2:Y:S02]  /*b670*/  SYNCS.PHASECHK.TRANS64.TRYWAIT P0, [R0+URZ], R3 ;  /* 0x00000003000075a7 */ /* 0x0022a400080011ff */
[----:B--2---:R-:W-:Y:S05]  /*b680*/  @!P0 NANOSLEEP.SYNCS 0x989680 ;  /* 0x009896800000895d */ /* 0x004fea0003900000 */
[----:B------:R-:W2:Y:S02]  /*b690*/  @!P0 SYNCS.PHASECHK.TRANS64 P0, [R0+URZ], R3 ;  /* 0x00000003000085a7 */ /* 0x000ea400080010ff */
[----:B--2---:R-:W-:Y:S05]  /*b6a0*/  @!P0 BRA `(.L_x_275) ;  /* 0xfffffffc00f08947 */ /* 0x004fea000383ffff */
[----:B------:R-:W-:Y:S05]  /*b6b0*/  BRA `(.L_x_276) ;  /* 0xffffff7800c47947 */ /* 0x000fea000383ffff */
.L_x_59:
[----:B---3--:R-:W-:-:S07]  /*b6c0*/  MOV R0, UR5 ;  /* 0x0000000500007c02 */ /* 0x008fce0008000f00 */
.L_x_277:
[----:B-1----:R1:W2:Y:S02]  /*b6d0*/  SYNCS.PHASECHK.TRANS64.TRYWAIT P0, [R0+URZ], R3 ;  /* 0x00000003000075a7 */ /* 0x0022a400080011ff */
[----:B--2---:R-:W-:Y:S05]  /*b6e0*/  @!P0 NANOSLEEP.SYNCS 0x989680 ;  /* 0x009896800000895d */ /* 0x004fea0003900000 */
[----:B------:R-:W2:Y:S02]  /*b6f0*/  @!P0 SYNCS.PHASECHK.TRANS64 P0, [R0+URZ], R3 ;  /* 0x00000003000085a7 */ /* 0x000ea400080010ff */
[----:B--2---:R-:W-:Y:S05]  /*b700*/  @!P0 BRA `(.L_x_277) ;  /* 0xfffffffc00f08947 */ /* 0x004fea000383ffff */
[----:B------:R-:W-:Y:S05]  /*b710*/  BRA `(.L_x_278) ;  /* 0xffffff7800d07947 */ /* 0x000fea000383ffff */
.L_x_60:
[----:B---3--:R-:W-:-:S07]  /*b720*/  MOV R0, UR5 ;  /* 0x0000000500007c02 */ /* 0x008fce0008000f00 */
.L_x_279:
[----:B-1----:R1:W2:Y:S02]  /*b730*/  SYNCS.PHASECHK.TRANS64.TRYWAIT P0, [R0+URZ], R3 ;  /* 0x00000003000075a7 */ /* 0x0022a400080011ff */
[----:B--2---:R-:W-:Y:S05]  /*b740*/  @!P0 NANOSLEEP.SYNCS 0x989680 ;  /* 0x009896800000895d */ /* 0x004fea0003900000 */
[----:B------:R-:W2:Y:S02]  /*b750*/  @!P0 SYNCS.PHASECHK.TRANS64 P0, [R0+URZ], R3 ;  /* 0x00000003000085a7 */ /* 0x000ea400080010ff */
[----:B--2---:R-:W-:Y:S05]  /*b760*/  @!P0 BRA `(.L_x_279) ;  /* 0xfffffffc00f08947 */ /* 0x004fea000383ffff */
[----:B------:R-:W-:Y:S05]  /*b770*/  BRA `(.L_x_280) ;  /* 0xffffff7800dc7947 */ /* 0x000fea000383ffff */
.L_x_61:
[----:B---3--:R-:W-:-:S07]  /*b780*/  MOV R0, UR5 ;  /* 0x0000000500007c02 */ /* 0x008fce0008000f00 */
.L_x_281:
[----:B-1----:R1:W2:Y:S02]  /*b790*/  SYNCS.PHASECHK.TRANS64.TRYWAIT P0, [R0+URZ], R3 ;  /* 0x00000003000075a7 */ /* 0x0022a400080011ff */
[----:B--2---:R-:W-:Y:S05]  /*b7a0*/  @!P0 NANOSLEEP.SYNCS 0x989680 ;  /* 0x009896800000895d */ /* 0x004fea0003900000 */
[----:B------:R-:W2:Y:S02]  /*b7b0*/  @!P0 SYNCS.PHASECHK.TRANS64 P0, [R0+URZ], R3 ;  /* 0x00000003000085a7 */ /* 0x000ea400080010ff */
[----:B--2---:R-:W-:Y:S05]  /*b7c0*/  @!P0 BRA `(.L_x_281) ;  /* 0xfffffffc00f08947 */ /* 0x004fea000383ffff */
[----:B------:R-:W-:Y:S05]  /*b7d0*/  BRA `(.L_x_282) ;  /* 0xffffff7800e87947 */ /* 0x000fea000383ffff */
.L_x_62:
[----:B---3--:R-:W-:-:S07]  /*b7e0*/  MOV R0, UR5 ;  /* 0x0000000500007c02 */ /* 0x008fce0008000f00 */
.L_x_283:
[----:B-1----:R1:W2:Y:S02]  /*b7f0*/  SYNCS.PHASECHK.TRANS64.TRYWAIT P0, [R0+URZ], R3 ;  /* 0x00000003000075a7 */ /* 0x0022a400080011ff */
[----:B--2---:R-:W-:Y:S05]  /*b800*/  @!P0 NANOSLEEP.SYNCS 0x989680 ;  /* 0x009896800000895d */ /* 0x004fea0003900000 */
[----:B------:R-:W2:Y:S02]  /*b810*/  @!P0 SYNCS.PHASECHK.TRANS64 P0, [R0+URZ], R3 ;  /* 0x00000003000085a7 */ /* 0x000ea400080010ff */
[----:B--2---:R-:W-:Y:S05]  /*b820*/  @!P0 BRA `(.L_x_283) ;  /* 0xfffffffc00f08947 */ /* 0x004fea000383ffff */
[----:B------:R-:W-:Y:S05]  /*b830*/  BRA `(.L_x_284) ;  /* 0xffffff7800f47947 */ /* 0x000fea000383ffff */
.L_x_63:
[----:B---3--:R-:W-:-:S07]  /*b840*/  MOV R0, UR5 ;  /* 0x0000000500007c02 */ /* 0x008fce0008000f00 */
.L_x_285:
[----:B-1----:R1:W2:Y:S02]  /*b850*/  SYNCS.PHASECHK.TRANS64.TRYWAIT P0, [R0+URZ], R3 ;  /* 0x00000003000075a7 */ /* 0x0022a400080011ff */
[----:B--2---:R-:W-:Y:S05]  /*b860*/  @!P0 NANOSLEEP.SYNCS 0x989680 ;  /* 0x009896800000895d */ /* 0x004fea0003900000 */
[----:B------:R-:W2:Y:S02]  /*b870*/  @!P0 SYNCS.PHASECHK.TRANS64 P0, [R0+URZ], R3 ;  /* 0x00000003000085a7 */ /* 0x000ea400080010ff */
[----:B--2---:R-:W-:Y:S05]  /*b880*/  @!P0 BRA `(.L_x_285) ;  /* 0xfffffffc00f08947 */ /* 0x004fea000383ffff */
[----:B------:R-:W-:Y:S05]  /*b890*/  BRA `(.L_x_286) ;  /* 0xffffff7c00007947 */ /* 0x000fea000383ffff */
.L_x_64:
[----:B---3--:R-:W-:-:S07]  /*b8a0*/  MOV R0, UR5 ;  /* 0x0000000500007c02 */ /* 0x008fce0008000f00 */
.L_x_287:
[----:B-1----:R1:W2:Y:S02]  /*b8b0*/  SYNCS.PHASECHK.TRANS64.TRYWAIT P0, [R0+URZ], R3 ;  /* 0x00000003000075a7 */ /* 0x0022a400080011ff */
[----:B--2---:R-:W-:Y:S05]  /*b8c0*/  @!P0 NANOSLEEP.SYNCS 0x989680 ;  /* 0x009896800000895d */ /* 0x004fea0003900000 */
[----:B------:R-:W2:Y:S02]  /*b8d0*/  @!P0 SYNCS.PHASECHK.TRANS64 P0, [R0+URZ], R3 ;  /* 0x00000003000085a7 */ /* 0x000ea400080010ff */
[----:B--2---:R-:W-:Y:S05]  /*b8e0*/  @!P0 BRA `(.L_x_287) ;  /* 0xfffffffc00f08947 */ /* 0x004fea000383ffff */
[----:B------:R-:W-:Y:S05]  /*b8f0*/  BRA `(.L_x_288) ;  /* 0xffffff7c000c7947 */ /* 0x000fea000383ffff */
.L_x_65:
[----:B---3--:R-:W-:-:S07]  /*b900*/  MOV R0, UR5 ;  /* 0x0000000500007c02 */ /* 0x008fce0008000f00 */
.L_x_289:
[----:B-1----:R1:W2:Y:S02]  /*b910*/  SYNCS.PHASECHK.TRANS64.TRYWAIT P0, [R0+URZ], R3 ;  /* 0x00000003000075a7 */ /* 0x0022a400080011ff */
[----:B--2---:R-:W-:Y:S05]  /*b920*/  @!P0 NANOSLEEP.SYNCS 0x989680 ;  /* 0x009896800000895d */ /* 0x004fea0003900000 */
[----:B------:R-:W2:Y:S02]  /*b930*/  @!P0 SYNCS.PHASECHK.TRANS64 P0, [R0+URZ], R3 ;  /* 0x00000003000085a7 */ /* 0x000ea400080010ff */
[----:B--2---:R-:W-:Y:S05]  /*b940*/  @!P0 BRA `(.L_x_289) ;  /* 0xfffffffc00f08947 */ /* 0x004fea000383ffff */
[----:B------:R-:W-:Y:S05]  /*b950*/  BRA `(.L_x_290) ;  /* 0xffffff7c00187947 */ /* 0x000fea000383ffff */
.L_x_66:
[----:B---3--:R-:W-:-:S07]  /*b960*/  MOV R0, UR5 ;  /* 0x0000000500007c02 */ /* 0x008fce0008000f00 */
.L_x_291:
[----:B-1----:R1:W2:Y:S02]  /*b970*/  SYNCS.PHASECHK.TRANS64.TRYWAIT P0, [R0+URZ], R3 ;  /* 0x00000003000075a7 */ /* 0x0022a400080011ff */
[----:B--2---:R-:W-:Y:S05]  /*b980*/  @!P0 NANOSLEEP.SYNCS 0x989680 ;  /* 0x009896800000895d */ /* 0x004fea0003900000 */
[----:B------:R-:W2:Y:S02]  /*b990*/  @!P0 SYNCS.PHASECHK.TRANS64 P0, [R0+URZ], R3 ;  /* 0x00000003000085a7 */ /* 0x000ea400080010ff */
[----:B--2---:R-:W-:Y:S05]  /*b9a0*/  @!P0 BRA `(.L_x_291) ;  /* 0xfffffffc00f08947 */ /* 0x004fea000383ffff */
[----:B------:R-:W-:Y:S05]  /*b9b0*/  BRA `(.L_x_292) ;  /* 0xffffff7c00247947 */ /* 0x000fea000383ffff */
.L_x_67:
[----:B---3--:R-:W-:-:S07]  /*b9c0*/  MOV R0, UR5 ;  /* 0x0000000500007c02 */ /* 0x008fce0008000f00 */
.L_x_293:
[----:B-1----:R1:W2:Y:S02]  /*b9d0*/  SYNCS.PHASECHK.TRANS64.TRYWAIT P0, [R0+URZ], R3 ;  /* 0x00000003000075a7 */ /* 0x0022a400080011ff */
[----:B--2---:R-:W-:Y:S05]  /*b9e0*/  @!P0 NANOSLEEP.SYNCS 0x989680 ;  /* 0x009896800000895d */ /* 0x004fea0003900000 */
[----:B------:R-:W2:Y:S02]  /*b9f0*/  @!P0 SYNCS.PHASECHK.TRANS64 P0, [R0+URZ], R3 ;  /* 0x00000003000085a7 */ /* 0x000ea400080010ff */
[----:B--2---:R-:W-:Y:S05]  /*ba00*/  @!P0 BRA `(.L_x_293) ;  /* 0xfffffffc00f08947 */ /* 0x004fea000383ffff */
[----:B------:R-:W-:Y:S05]  /*ba10*/  BRA `(.L_x_294) ;  /* 0xffffff7c00307947 */ /* 0x000fea000383ffff */
.L_x_68:
[----:B---3--:R-:W-:-:S07]  /*ba20*/  MOV R0, UR5 ;  /* 0x0000000500007c02 */ /* 0x008fce0008000f00 */
.L_x_295:
[----:B-1----:R1:W2:Y:S02]  /*ba30*/  SYNCS.PHASECHK.TRANS64.TRYWAIT P0, [R0+URZ], R3 ;  /* 0x00000003000075a7 */ /* 0x0022a400080011ff */
[----:B--2---:R-:W-:Y:S05]  /*ba40*/  @!P0 NANOSLEEP.SYNCS 0x989680 ;  /* 0x009896800000895d */ /* 0x004fea0003900000 */
[----:B------:R-:W2:Y:S02]  /*ba50*/  @!P0 SYNCS.PHASECHK.TRANS64 P0, [R0+URZ], R3 ;  /* 0x00000003000085a7 */ /* 0x000ea400080010ff */
[----:B--2---:R-:W-:Y:S05]  /*ba60*/  @!P0 BRA `(.L_x_295) ;  /* 0xfffffffc00f08947 */ /* 0x004fea000383ffff */
[----:B------:R-:W-:Y:S05]  /*ba70*/  BRA `(.L_x_296) ;  /* 0xffffff7c003c7947 */ /* 0x000fea000383ffff */
.L_x_69:
[----:B---3--:R-:W-:-:S07]  /*ba80*/  MOV R0, UR5 ;  /* 0x0000000500007c02 */ /* 0x008fce0008000f00 */
.L_x_297:
[----:B-1----:R1:W2:Y:S02]  /*ba90*/  SYNCS.PHASECHK.TRANS64.TRYWAIT P0, [R0+URZ], R3 ;  /* 0x00000003000075a7 */ /* 0x0022a400080011ff */
[----:B--2---:R-:W-:Y:S05]  /*baa0*/  @!P0 NANOSLEEP.SYNCS 0x989680 ;  /* 0x009896800000895d */ /* 0x004fea0003900000 */
[----:B------:R-:W2:Y:S02]  /*bab0*/  @!P0 SYNCS.PHASECHK.TRANS64 P0, [R0+URZ], R3 ;  /* 0x00000003000085a7 */ /* 0x000ea400080010ff */
[----:B--2---:R-:W-:Y:S05]  /*bac0*/  @!P0 BRA `(.L_x_297) ;  /* 0xfffffffc00f08947 */ /* 0x004fea000383ffff */
[----:B------:R-:W-:Y:S05]  /*bad0*/  BRA `(.L_x_298) ;  /* 0xffffff7c00487947 */ /* 0x000fea000383ffff */
.L_x_70:
[----:B---3--:R-:W-:-:S07]  /*bae0*/  MOV R0, UR5 ;  /* 0x0000000500007c02 */ /* 0x008fce0008000f00 */
.L_x_299:
[----:B-1----:R1:W2:Y:S02]  /*baf0*/  SYNCS.PHASECHK.TRANS64.TRYWAIT P0, [R0+URZ], R3 ;  /* 0x00000003000075a7 */ /* 0x0022a400080011ff */
[----:B--2---:R-:W-:Y:S05]  /*bb00*/  @!P0 NANOSLEEP.SYNCS 0x989680 ;  /* 0x009896800000895d */ /* 0x004fea0003900000 */
[----:B------:R-:W2:Y:S02]  /*bb10*/  @!P0 SYNCS.PHASECHK.TRANS64 P0, [R0+URZ], R3 ;  /* 0x00000003000085a7 */ /* 0x000ea400080010ff */
[----:B--2---:R-:W-:Y:S05]  /*bb20*/  @!P0 BRA `(.L_x_299) ;  /* 0xfffffffc00f08947 */ /* 0x004fea000383ffff */
[----:B------:R-:W-:Y:S05]  /*bb30*/  BRA `(.L_x_300) ;  /* 0xffffff7c00547947 */ /* 0x000fea000383ffff */
.L_x_71:
[----:B---3--:R-:W-:-:S07]  /*bb40*/  MOV R0, UR5 ;  /* 0x0000000500007c02 */ /* 0x008fce0008000f00 */
.L_x_301:
[----:B-1----:R1:W2:Y:S02]  /*bb50*/  SYNCS.PHASECHK.TRANS64.TRYWAIT P0, [R0+URZ], R3 ;  /* 0x00000003000075a7 */ /* 0x0022a400080011ff */
[----:B--2---:R-:W-:Y:S05]  /*bb60*/  @!P0 NANOSLEEP.SYNCS 0x989680 ;  /* 0x009896800000895d */ /* 0x004fea0003900000 */
[----:B------:R-:W2:Y:S02]  /*bb70*/  @!P0 SYNCS.PHASECHK.TRANS64 P0, [R0+URZ], R3 ;  /* 0x00000003000085a7 */ /* 0x000ea400080010ff */
[----:B--2---:R-:W-:Y:S05]  /*bb80*/  @!P0 BRA `(.L_x_301) ;  /* 0xfffffffc00f08947 */ /* 0x004fea000383ffff */
[----:B------:R-:W-:Y:S05]  /*bb90*/  BRA `(.L_x_302) ;  /* 0xffffff7c00607947 */ /* 0x000fea000383ffff */
.L_x_72:
[----:B---3--:R-:W-:-:S07]  /*bba0*/  MOV R0, UR5 ;  /* 0x0000000500007c02 */ /* 0x008fce0008000f00 */
.L_x_303:
[----:B-1----:R1:W2:Y:S02]  /*bbb0*/  SYNCS.PHASECHK.TRANS64.TRYWAIT P0, [R0+URZ], R3 ;  /* 0x00000003000075a7 */ /* 0x0022a400080011ff */
[----:B--2---:R-:W-:Y:S05]  /*bbc0*/  @!P0 NANOSLEEP.SYNCS 0x989680 ;  /* 0x009896800000895d */ /* 0x004fea0003900000 */
[----:B------:R-:W2:Y:S02]  /*bbd0*/  @!P0 SYNCS.PHASECHK.TRANS64 P0, [R0+URZ], R3 ;  /* 0x00000003000085a7 */ /* 0x000ea400080010ff */
[----:B--2---:R-:W-:Y:S05]  /*bbe0*/  @!P0 BRA `(.L_x_303) ;  /* 0xfffffffc00f08947 */ /* 0x004fea000383ffff */
[----:B------:R-:W-:Y:S05]  /*bbf0*/  BRA `(.L_x_304) ;  /* 0xffffff7c006c7947 */ /* 0x000fea000383ffff */
.L_x_73:
[----:B---3--:R-:W-:-:S07]  /*bc00*/  MOV R0, UR5 ;  /* 0x0000000500007c02 */ /* 0x008fce0008000f00 */
.L_x_305:
[----:B-1----:R1:W2:Y:S02]  /*bc10*/  SYNCS.PHASECHK.TRANS64.TRYWAIT P0, [R0+URZ], R3 ;  /* 0x00000003000075a7 */ /* 0x0022a400080011ff */
[----:B--2---:R-:W-:Y:S05]  /*bc20*/  @!P0 NANOSLEEP.SYNCS 0x989680 ;  /* 0x009896800000895d */ /* 0x004fea0003900000 */
[----:B------:R-:W2:Y:S02]  /*bc30*/  @!P0 SYNCS.PHASECHK.TRANS64 P0, [R0+URZ], R3 ;  /* 0x00000003000085a7 */ /* 0x000ea400080010ff */
[----:B--2---:R-:W-:Y:S05]  /*bc40*/  @!P0 BRA `(.L_x_305) ;  /* 0xfffffffc00f08947 */ /* 0x004fea000383ffff */
[----:B------:R-:W-:Y:S05]  /*bc50*/  BRA `(.L_x_306) ;  /* 0xffffff7c00787947 */ /* 0x000fea000383ffff */
.L_x_74:
[----:B---3--:R-:W-:-:S07]  /*bc60*/  MOV R0, UR5 ;  /* 0x0000000500007c02 */ /* 0x008fce0008000f00 */
.L_x_307:
[----:B-1----:R1:W2:Y:S02]  /*bc70*/  SYNCS.PHASECHK.TRANS64.TRYWAIT P0, [R0+URZ], R3 ;  /* 0x00000003000075a7 */ /* 0x0022a400080011ff */
[----:B--2---:R-:W-:Y:S05]  /*bc80*/  @!P0 NANOSLEEP.SYNCS 0x989680 ;  /* 0x009896800000895d */ /* 0x004fea0003900000 */
[----:B------:R-:W2:Y:S02]  /*bc90*/  @!P0 SYNCS.PHASECHK.TRANS64 P0, [R0+URZ], R3 ;  /* 0x00000003000085a7 */ /* 0x000ea400080010ff */
[----:B--2---:R-:W-:Y:S05]  /*bca0*/  @!P0 BRA `(.L_x_307) ;  /* 0xfffffffc00f08947 */ /* 0x004fea000383ffff */
[----:B------:R-:W-:Y:S05]  /*bcb0*/  BRA `(.L_x_308) ;  /* 0xffffff7c00847947 */ /* 0x000fea000383ffff */
.L_x_75:
[----:B---3--:R-:W-:-:S07]  /*bcc0*/  MOV R0, UR5 ;  /* 0x0000000500007c02 */ /* 0x008fce0008000f00 */
.L_x_309:
[----:B-1----:R1:W2:Y:S02]  /*bcd0*/  SYNCS.PHASECHK.TRANS64.TRYWAIT P0, [R0+URZ], R3 ;  /* 0x00000003000075a7 */ /* 0x0022a400080011ff */
[----:B--2---:R-:W-:Y:S05]  /*bce0*/  @!P0 NANOSLEEP.SYNCS 0x989680 ;  /* 0x009896800000895d */ /* 0x004fea0003900000 */
[----:B------:R-:W2:Y:S02]  /*bcf0*/  @!P0 SYNCS.PHASECHK.TRANS64 P0, [R0+URZ], R3 ;  /* 0x00000003000085a7 */ /* 0x000ea400080010ff */
[----:B--2---:R-:W-:Y:S05]  /*bd00*/  @!P0 BRA `(.L_x_309) ;  /* 0xfffffffc00f08947 */ /* 0x004fea000383ffff */
[----:B------:R-:W-:Y:S05]  /*bd10*/  BRA `(.L_x_310) ;  /* 0xffffff7c00907947 */ /* 0x000fea000383ffff */
.L_x_76:
[----:B---3--:R-:W-:-:S07]  /*bd20*/  MOV R0, UR5 ;  /* 0x0000000500007c02 */ /* 0x008fce0008000f00 */
.L_x_311:
[----:B-1----:R1:W2:Y:S02]  /*bd30*/  SYNCS.PHASECHK.TRANS64.TRYWAIT P0, [R0+URZ], R3 ;  /* 0x00000003000075a7 */ /* 0x0022a400080011ff */
[----:B--2---:R-:W-:Y:S05]  /*bd40*/  @!P0 NANOSLEEP.SYNCS 0x989680 ;  /* 0x009896800000895d */ /* 0x004fea0003900000 */
[----:B------:R-:W2:Y:S02]  /*bd50*/  @!P0 SYNCS.PHASECHK.TRANS64 P0, [R0+URZ], R3 ;  /* 0x00000003000085a7 */ /* 0x000ea400080010ff */
[----:B--2---:R-:W-:Y:S05]  /*bd60*/  @!P0 BRA `(.L_x_311) ;  /* 0xfffffffc00f08947 */ /* 0x004fea000383ffff */
[----:B------:R-:W-:Y:S05]  /*bd70*/  BRA `(.L_x_312) ;  /* 0xffffff7c009c7947 */ /* 0x000fea000383ffff */
.L_x_77:
[----:B---3--:R-:W-:-:S07]  /*bd80*/  MOV R0, UR5 ;  /* 0x0000000500007c02 */ /* 0x008fce0008000f00 */
.L_x_313:
[----:B-1----:R1:W2:Y:S02]  /*bd90*/  SYNCS.PHASECHK.TRANS64.TRYWAIT P0, [R0+URZ], R3 ;  /* 0x00000003000075a7 */ /* 0x0022a400080011ff */
[----:B--2---:R-:W-:Y:S05]  /*bda0*/  @!P0 NANOSLEEP.SYNCS 0x989680 ;  /* 0x009896800000895d */ /* 0x004fea0003900000 */
[----:B------:R-:W2:Y:S02]  /*bdb0*/  @!P0 SYNCS.PHASECHK.TRANS64 P0, [R0+URZ], R3 ;  /* 0x00000003000085a7 */ /* 0x000ea400080010ff */
[----:B--2---:R-:W-:Y:S05]  /*bdc0*/  @!P0 BRA `(.L_x_313) ;  /* 0xfffffffc00f08947 */ /* 0x004fea000383ffff */
[----:B------:R-:W-:Y:S05]  /*bdd0*/  BRA `(.L_x_314) ;  /* 0xffffff7c00a87947 */ /* 0x000fea000383ffff */
.L_x_78:
[----:B---3--:R-:W-:-:S07]  /*bde0*/  MOV R0, UR5 ;  /* 0x0000000500007c02 */ /* 0x008fce0008000f00 */
.L_x_315:
[----:B-1----:R1:W2:Y:S02]  /*bdf0*/  SYNCS.PHASECHK.TRANS64.TRYWAIT P0, [R0+URZ], R3 ;  /* 0x00000003000075a7 */ /* 0x0022a400080011ff */
[----:B--2---:R-:W-:Y:S05]  /*be00*/  @!P0 NANOSLEEP.SYNCS 0x989680 ;  /* 0x009896800000895d */ /* 0x004fea0003900000 */
[----:B------:R-:W2:Y:S02]  /*be10*/  @!P0 SYNCS.PHASECHK.TRANS64 P0, [R0+URZ], R3 ;  /* 0x00000003000085a7 */ /* 0x000ea400080010ff */
[----:B--2---:R-:W-:Y:S05]  /*be20*/  @!P0 BRA `(.L_x_315) ;  /* 0xfffffffc00f08947 */ /* 0x004fea000383ffff */
[----:B------:R-:W-:Y:S05]  /*be30*/  BRA `(.L_x_316) ;  /* 0xffffff7c00b47947 */ /* 0x000fea000383ffff */
.L_x_81:
[----:B-1----:R1:W2:Y:S02]  /*be40*/  SYNCS.PHASECHK.TRANS64.TRYWAIT P0, [R0+URZ+0x2c0], R4 ;  /* 0x0002c004000075a7 */ /* 0x0022a400080011ff */
[----:B--2---:R-:W-:Y:S05]  /*be50*/  @!P0 NANOSLEEP.SYNCS 0x989680 ;  /* 0x009896800000895d */ /* 0x004fea0003900000 */
[----:B------:R-:W2:Y:S02]  /*be60*/  @!P0 SYNCS.PHASECHK.TRANS64 P0, [R0+URZ+0x2c0], R4 ;  /* 0x0002c004000085a7 */ /* 0x000ea400080010ff */
[----:B--2---:R-:W-:Y:S05]  /*be70*/  @!P0 BRA `(.L_x_81) ;  /* 0xfffffffc00f08947 */ /* 0x004fea000383ffff */
[----:B------:R-:W-:Y:S05]  /*be80*/  BRA `(.L_x_317) ;  /* 0xffffff8000147947 */ /* 0x000fea000383ffff */
.L_x_82:
[----:B------:R-:W-:-:S07]  /*be90*/  MOV R0, UR5 ;  /* 0x0000000500007c02 */ /* 0x000fce0008000f00 */
.L_x_318:
[----:B-1----:R1:W2:Y:S02]  /*bea0*/  SYNCS.PHASECHK.TRANS64.TRYWAIT P0, [R0+URZ+0x270], R5 ;  /* 0x00027005000075a7 */ /* 0x0022a400080011ff */
[----:B--2---:R-:W-:Y:S05]  /*beb0*/  @!P0 NANOSLEEP.SYNCS 0x989680 ;  /* 0x009896800000895d */ /* 0x004fea0003900000 */
[----:B------:R-:W2:Y:S02]  /*bec0*/  @!P0 SYNCS.PHASECHK.TRANS64 P0, [R0+URZ+0x270], R5 ;  /* 0x00027005000085a7 */ /* 0x000ea400080010ff */
[----:B--2---:R-:W-:Y:S05]  /*bed0*/  @!P0 BRA `(.L_x_318) ;  /* 0xfffffffc00f08947 */ /* 0x004fea000383ffff */
[----:B------:R-:W-:Y:S05]  /*bee0*/  BRA `(.L_x_319) ;  /* 0xffffff8000247947 */ /* 0x000fea000383ffff */
.L_x_83:
[----:B-1----:R1:W2:Y:S02]  /*bef0*/  SYNCS.PHASECHK.TRANS64.TRYWAIT P1, [R0+URZ+0x260], R4 ;  /* 0x00026004000075a7 */ /* 0x0022a400080211ff */
[----:B--2---:R-:W-:Y:S05]  /*bf00*/  @!P1 NANOSLEEP.SYNCS 0x989680 ;  /* 0x009896800000995d */ /* 0x004fea0003900000 */
[----:B------:R-:W2:Y:S02]  /*bf10*/  @!P1 SYNCS.PHASECHK.TRANS64 P1, [R0+URZ+0x260], R4 ;  /* 0x00026004000095a7 */ /* 0x000ea400080210ff */
[----:B--2---:R-:W-:Y:S05]  /*bf20*/  @!P1 BRA `(.L_x_83) ;  /* 0xfffffffc00f09947 */ /* 0x004fea000383ffff */
[----:B------:R-:W-:Y:S05]  /*bf30*/  BRA `(.L_x_320) ;  /* 0xffffff8000547947 */ /* 0x000fea000383ffff */
.L_x_86:
[----:B------:R-:W-:-:S07]  /*bf40*/  MOV R0, UR5 ;  /* 0x0000000500007c02 */ /* 0x000fce0008000f00 */
.L_x_321:
[----:B-1----:R1:W2:Y:S02]  /*bf50*/  SYNCS.PHASECHK.TRANS64.TRYWAIT P0, [R0+URZ+0x270], R2 ;  /* 0x00027002000075a7 */ /* 0x0022a400080011ff */
[----:B--2---:R-:W-:Y:S05]  /*bf60*/  @!P0 NANOSLEEP.SYNCS 0x989680 ;  /* 0x009896800000895d */ /* 0x004fea0003900000 */
[----:B------:R-:W2:Y:S02]  /*bf70*/  @!P0 SYNCS.PHASECHK.TRANS64 P0, [R0+URZ+0x270], R2 ;  /* 0x00027002000085a7 */ /* 0x000ea400080010ff */
[----:B--2---:R-:W-:Y:S05]  /*bf80*/  @!P0 BRA `(.L_x_321) ;  /* 0xfffffffc00f08947 */ /* 0x004fea000383ffff */
[----:B------:R-:W-:Y:S05]  /*bf90*/  BRA `(.L_x_85) ;  /* 0xffffff8000a87947 */ /* 0x000fea000383ffff */
.L_x_95:
[----:B-1----:R-:W-:-:S04]  /*bfa0*/  MOV R4, UR6 ;  /* 0x0000000600047c02 */ /* 0x002fc80008000f00 */
[----:B------:R1:W2:Y:S03]  /*bfb0*/  SYNCS.PHASECHK.TRANS64.TRYWAIT P0, [R4+URZ+0x8], R5 ;  /* 0x00000805040075a7 */ /* 0x0002a600080011ff */
[----:B--2---:R-:W-:Y:S05]  /*bfc0*/  @!P0 NANOSLEEP.SYNCS 0x989680 ;  /* 0x009896800000895d */ /* 0x004fea0003900000 */
[----:B------:R-:W2:Y:S02]  /*bfd0*/  @!P0 SYNCS.PHASECHK.TRANS64 P0, [R4+URZ+0x8], R5 ;  /* 0x00000805040085a7 */ /* 0x000ea400080010ff */
[----:B--2---:R-:W-:Y:S05]  /*bfe0*/  @!P0 BRA `(.L_x_95) ;  /* 0xfffffffc00ec8947 */ /* 0x004fea000383ffff */
[----:B------:R-:W-:Y:S05]  /*bff0*/  BRA `(.L_x_94) ;  /* 0xffffff84005c7947 */ /* 0x000fea000383ffff */
.L_x_97:
[----:B------:R-:W-:Y:S01]  /*c000*/  BSSY B0, `(.L_x_322) ;  /* 0x0000006000007945 */ /* 0x000fe20003800000 */
[----:B------:R-:W-:-:S07]  /*c010*/  MOV R15, 0xffffffff ;  /* 0xffffffff000f7802 */ /* 0x000fce0000000f00 */
[----:B-1---5:R-:W-:Y:S05]  /*c020*/  WARPSYNC.COLLECTIVE R15, `(.L_x_323) ;  /* 0x000000000f0c7348 */ /* 0x022fea0003c00000 */
[----:B------:R-:W-:Y:S02]  /*c030*/  ELECT P6, UR79, PT ;  /* 0x00000000004f782f */ /* 0x000fe400038c0000 */
[----:B------:R-:W-:Y:S01]  /*c040*/  MOV R14, UR79 ;  /* 0x0000004f000e7c02 */ /* 0x000fe20008000f00 */
[----:B-1---5:R-:W-:Y:S10]  /*c050*/  ENDCOLLECTIVE ;  /* 0x000000000000791b */ /* 0x022ff40003800000 */
.L_x_323:
[----:B------:R-:W-:Y:S05]  /*c060*/  BSYNC B0 ;  /* 0x0000000000007941 */ /* 0x000fea0003800000 */
.L_x_322:
[----:B------:R-:W-:Y:S05]  /*c070*/  BRA `(.L_x_324) ;  /* 0xffffff84008c7947 */ /* 0x000fea000383ffff */
.L_x_99:
[----:B-1----:R-:W-:-:S04]  /*c080*/  MOV R2, UR6 ;  /* 0x0000000600027c02 */ /* 0x002fc80008000f00 */
[----:B------:R1:W2:Y:S03]  /*c090*/  SYNCS.PHASECHK.TRANS64.TRYWAIT P0, [R2+URZ+0x8], R3 ;  /* 0x00000803020075a7 */ /* 0x0002a600080011ff */
[----:B--2---:R-:W-:Y:S05]  /*c0a0*/  @!P0 NANOSLEEP.SYNCS 0x989680 ;  /* 0x009896800000895d */ /* 0x004fea0003900000 */
[----:B------:R-:W2:Y:S02]  /*c0b0*/  @!P0 SYNCS.PHASECHK.TRANS64 P0, [R2+URZ+0x8], R3 ;  /* 0x00000803020085a7 */ /* 0x000ea400080010ff */
[----:B--2---:R-:W-:Y:S05]  /*c0c0*/  @!P0 BRA `(.L_x_99) ;  /* 0xfffffffc00ec8947 */ /* 0x004fea000383ffff */
[----:B------:R-:W-:Y:S05]  /*c0d0*/  BRA `(.L_x_98) ;  /* 0xffffff8400907947 */ /* 0x000fea000383ffff */
.L_x_100:
[----:B-1----:R1:W2:Y:S02]  /*c0e0*/  SYNCS.PHASECHK.TRANS64.TRYWAIT P0, [R0+URZ+0x260], R4 ;  /* 0x00026004000075a7 */ /* 0x0022a400080011ff */
[----:B--2---:R-:W-:Y:S05]  /*c0f0*/  @!P0 NANOSLEEP.SYNCS 0x989680 ;  /* 0x009896800000895d */ /* 0x004fea0003900000 */
[----:B------:R-:W2:Y:S02]  /*c100*/  @!P0 SYNCS.PHASECHK.TRANS64 P0, [R0+URZ+0x260], R4 ;  /* 0x00026004000085a7 */ /* 0x000ea400080010ff */
[----:B--2---:R-:W-:Y:S05]  /*c110*/  @!P0 BRA `(.L_x_100) ;  /* 0xfffffffc00f08947 */ /* 0x004fea000383ffff */
[----:B------:R-:W-:Y:S05]  /*c120*/  BRA `(.L_x_325) ;  /* 0xffffff88006c7947 */ /* 0x000fea000383ffff */
.L_x_102:
[----:B------:R-:W-:-:S07]  /*c130*/  MOV R0, UR10 ;  /* 0x0000000a00007c02 */ /* 0x000fce0008000f00 */
.L_x_326:
[----:B-1----:R1:W2:Y:S02]  /*c140*/  SYNCS.PHASECHK.TRANS64.TRYWAIT P0, [R0+URZ+0x2a0], R4 ;  /* 0x0002a004000075a7 */ /* 0x0022a400080011ff */
[----:B--2---:R-:W-:Y:S05]  /*c150*/  @!P0 NANOSLEEP.SYNCS 0x989680 ;  /* 0x009896800000895d */ /* 0x004fea0003900000 */
[----:B------:R-:W2:Y:S02]  /*c160*/  @!P0 SYNCS.PHASECHK.TRANS64 P0, [R0+URZ+0x2a0], R4 ;  /* 0x0002a004000085a7 */ /* 0x000ea400080010ff */
[----:B--2---:R-:W-:Y:S05]  /*c170*/  @!P0 BRA `(.L_x_326) ;  /* 0xfffffffc00f08947 */ /* 0x004fea000383ffff */
[----:B------:R-:W-:Y:S05]  /*c180*/  BRA `(.L_x_327) ;  /* 0xffffff8800b87947 */ /* 0x000fea000383ffff */
.L_x_105:
[----:B------:R-:W-:Y:S07]  /*c190*/  MOV R0, UR9 ;  /* 0x0000000900007c02 */ /* 0x000fee0008000f00 */
.L_x_328:
[----:B-1----:R1:W2:Y:S02]  /*c1a0*/  SYNCS.PHASECHK.TRANS64.TRYWAIT P0, [R0+URZ], R4 ;  /* 0x00000004000075a7 */ /* 0x0022a400080011ff */
[----:B--2---:R-:W-:Y:S05]  /*c1b0*/  @!P0 NANOSLEEP.SYNCS 0x989680 ;  /* 0x009896800000895d */ /* 0x004fea0003900000 */
[----:B------:R-:W2:Y:S02]  /*c1c0*/  @!P0 SYNCS.PHASECHK.TRANS64 P0, [R0+URZ], R4 ;  /* 0x00000004000085a7 */ /* 0x000ea400080010ff */
[----:B--2---:R-:W-:Y:S05]  /*c1d0*/  @!P0 BRA `(.L_x_328) ;  /* 0xfffffffc00f08947 */ /* 0x004fea000383ffff */
[----:B------:R-:W-:Y:S05]  /*c1e0*/  BRA `(.L_x_104) ;  /* 0xffffff8800cc7947 */ /* 0x000fea000383ffff */
.L_x_109:
[----:B-1----:R-:W-:-:S07]  /*c1f0*/  MOV R0, UR7 ;  /* 0x0000000700007c02 */ /* 0x002fce0008000f00 */
.L_x_329:
[----:B-1----:R1:W2:Y:S02]  /*c200*/  SYNCS.PHASECHK.TRANS64.TRYWAIT P0, [R0+URZ], R2 ;  /* 0x00000002000075a7 */ /* 0x0022a400080011ff */
[----:B--2---:R-:W-:Y:S05]  /*c210*/  @!P0 NANOSLEEP.SYNCS 0x989680 ;  /* 0x009896800000895d */ /* 0x004fea0003900000 */
[----:B------:R-:W2:Y:S02]  /*c220*/  @!P0 SYNCS.PHASECHK.TRANS64 P0, [R0+URZ], R2 ;  /* 0x00000002000085a7 */ /* 0x000ea400080010ff */
[----:B--2---:R-:W-:Y:S05]  /*c230*/  @!P0 BRA `(.L_x_329) ;  /* 0xfffffffc00f08947 */ /* 0x004fea000383ffff */
[----:B------:R-:W-:Y:S05]  /*c240*/  BRA `(.L_x_330) ;  /* 0xffffff8c00987947 */ /* 0x000fea000383ffff */
.L_x_110:
[----:B------:R-:W-:-:S07]  /*c250*/  MOV R0, UR7 ;  /* 0x0000000700007c02 */ /* 0x000fce0008000f00 */
.L_x_331:
[----:B-1----:R1:W2:Y:S02]  /*c260*/  SYNCS.PHASECHK.TRANS64.TRYWAIT P0, [R0+URZ], R3 ;  /* 0x00000003000075a7 */ /* 0x0022a400080011ff */
[----:B--2---:R-:W-:Y:S05]  /*c270*/  @!P0 NANOSLEEP.SYNCS 0x989680 ;  /* 0x009896800000895d */ /* 0x004fea0003900000 */
[----:B------:R-:W2:Y:S02]  /*c280*/  @!P0 SYNCS.PHASECHK.TRANS64 P0, [R0+URZ], R3 ;  /* 0x00000003000085a7 */ /* 0x000ea400080010ff */
[----:B--2---:R-:W-:Y:S05]  /*c290*/  @!P0 BRA `(.L_x_331) ;  /* 0xfffffffc00f08947 */ /* 0x004fea000383ffff */
[----:B------:R-:W-:Y:S05]  /*c2a0*/  BRA `(.L_x_332) ;  /* 0xffffff8c00a47947 */ /* 0x000fea000383ffff */
.L_x_111:
[----:B------:R-:W-:-:S07]  /*c2b0*/  MOV R0, UR7 ;  /* 0x0000000700007c02 */ /* 0x000fce0008000f00 */
.L_x_333:
[----:B-1----:R1:W2:Y:S02]  /*c2c0*/  SYNCS.PHASECHK.TRANS64.TRYWAIT P0, [R0+URZ], R3 ;  /* 0x00000003000075a7 */ /* 0x0022a400080011ff */
[----:B--2---:R-:W-:Y:S05]  /*c2d0*/  @!P0 NANOSLEEP.SYNCS 0x989680 ;  /* 0x009896800000895d */ /* 0x004fea0003900000 */
[----:B------:R-:W2:Y:S02]  /*c2e0*/  @!P0 SYNCS.PHASECHK.TRANS64 P0, [R0+URZ], R3 ;  /* 0x00000003000085a7 */ /* 0x000ea400080010ff */
[----:B--2---:R-:W-:Y:S05]  /*c2f0*/  @!P0 BRA `(.L_x_333) ;  /* 0xfffffffc00f08947 */ /* 0x004fea000383ffff */
[----:B------:R-:W-:Y:S05]  /*c300*/  BRA `(.L_x_334) ;  /* 0xffffff8c00b07947 */ /* 0x000fea000383ffff */
.L_x_114:
[----:B------:R-:W-:-:S07]  /*c310*/  MOV R0, UR8 ;  /* 0x0000000800007c02 */ /* 0x000fce0008000f00 */
.L_x_335:
[----:B-1----:R1:W2:Y:S02]  /*c320*/  SYNCS.PHASECHK.TRANS64.TRYWAIT P1, [R0+URZ+0x2e0], R2 ;  /* 0x0002e002000075a7 */ /* 0x0022a400080211ff */
[----:B--2---:R-:W-:Y:S05]  /*c330*/  @!P1 NANOSLEEP.SYNCS 0x989680 ;  /* 0x009896800000995d */ /* 0x004fea0003900000 */
[----:B------:R-:W2:Y:S02]  /*c340*/  @!P1 SYNCS.PHASECHK.TRANS64 P1, [R0+URZ+0x2e0], R2 ;  /* 0x0002e002000095a7 */ /* 0x000ea400080210ff */
[----:B--2---:R-:W-:Y:S05]  /*c350*/  @!P1 BRA `(.L_x_335) ;  /* 0xfffffffc00f09947 */ /* 0x004fea000383ffff */
[----:B------:R-:W-:Y:S05]  /*c360*/  BRA `(.L_x_336) ;  /* 0xffffff8c00fc7947 */ /* 0x000fea000383ffff */
.L_x_119:
[----:B--2---:R2:W4:Y:S02]  /*c370*/  SYNCS.PHASECHK.TRANS64.TRYWAIT P0, [R0+URZ+0x260], R2 ;  /* 0x00026002000075a7 */ /* 0x00452400080011ff */
[----:B----4-:R-:W-:Y:S05]  /*c380*/  @!P0 NANOSLEEP.SYNCS 0x989680 ;  /* 0x009896800000895d */ /* 0x010fea0003900000 */
[----:B------:R-:W4:Y:S02]  /*c390*/  @!P0 SYNCS.PHASECHK.TRANS64 P0, [R0+URZ+0x260], R2 ;  /* 0x00026002000085a7 */ /* 0x000f2400080010ff */
[----:B----4-:R-:W-:Y:S05]  /*c3a0*/  @!P0 BRA `(.L_x_119) ;  /* 0xfffffffc00f08947 */ /* 0x010fea000383ffff */
[----:B------:R-:W-:Y:S05]  /*c3b0*/  BRA `(.L_x_337) ;  /* 0xffffff9400007947 */ /* 0x000fea000383ffff */
.L_x_122:
[----:B------:R-:W-:Y:S07]  /*c3c0*/  MOV R0, UR6 ;  /* 0x0000000600007c02 */ /* 0x000fee0008000f00 */
.L_x_338:
[----:B--2---:R2:W4:Y:S02]  /*c3d0*/  SYNCS.PHASECHK.TRANS64.TRYWAIT P0, [R0+URZ+0x258], R2 ;  /* 0x00025802000075a7 */ /* 0x00452400080011ff */
[----:B----4-:R-:W-:Y:S05]  /*c3e0*/  @!P0 NANOSLEEP.SYNCS 0x989680 ;  /* 0x009896800000895d */ /* 0x010fea0003900000 */
[----:B------:R-:W4:Y:S02]  /*c3f0*/  @!P0 SYNCS.PHASECHK.TRANS64 P0, [R0+URZ+0x258], R2 ;  /* 0x00025802000085a7 */ /* 0x000f2400080010ff */
[----:B----4-:R-:W-:Y:S05]  /*c400*/  @!P0 BRA `(.L_x_338) ;  /* 0xfffffffc00f08947 */ /* 0x010fea000383ffff */
[----:B------:R-:W-:Y:S05]  /*c410*/  BRA `(.L_x_121) ;  /* 0xffffff9400ec7947 */ /* 0x000fea000383ffff */
.L_x_125:
[----:B------:R-:W-:Y:S07]  /*c420*/  MOV R0, UR6 ;  /* 0x0000000600007c02 */ /* 0x000fee0008000f00 */
.L_x_339:
[----:B-1----:R1:W2:Y:S02]  /*c430*/  SYNCS.PHASECHK.TRANS64.TRYWAIT P2, [R0+URZ+0x248], R24 ;  /* 0x00024818000075a7 */ /* 0x0022a400080411ff */
[----:B--2---:R-:W-:Y:S05]  /*c440*/  @!P2 NANOSLEEP.SYNCS 0x989680 ;  /* 0x009896800000a95d */ /* 0x004fea0003900000 */
[----:B------:R-:W2:Y:S02]  /*c450*/  @!P2 SYNCS.PHASECHK.TRANS64 P2, [R0+URZ+0x248], R24 ;  /* 0x000248180000a5a7 */ /* 0x000ea400080410ff */
[----:B--2---:R-:W-:Y:S05]  /*c460*/  @!P2 BRA `(.L_x_339) ;  /* 0xfffffffc00f0a947 */ /* 0x004fea000383ffff */
[----:B------:R-:W-:Y:S05]  /*c470*/  BRA `(.L_x_340) ;  /* 0xffffff9800807947 */ /* 0x000fea000383ffff */
.L_x_128:
[----:B--2---:R2:W3:Y:S02]  /*c480*/  SYNCS.PHASECHK.TRANS64.TRYWAIT P0, [R0+URZ+0x260], R2 ;  /* 0x00026002000075a7 */ /* 0x0044e400080011ff */
[----:B---3--:R-:W-:Y:S05]  /*c490*/  @!P0 NANOSLEEP.SYNCS 0x989680 ;  /* 0x009896800000895d */ /* 0x008fea0003900000 */
[----:B------:R-:W3:Y:S02]  /*c4a0*/  @!P0 SYNCS.PHASECHK.TRANS64 P0, [R0+URZ+0x260], R2 ;  /* 0x00026002000085a7 */ /* 0x000ee400080010ff */
[----:B---3--:R-:W-:Y:S05]  /*c4b0*/  @!P0 BRA `(.L_x_128) ;  /* 0xfffffffc00f08947 */ /* 0x008fea000383ffff */
[----:B------:R-:W-:Y:S05]  /*c4c0*/  BRA `(.L_x_341) ;  /* 0xffffff9c00e07947 */ /* 0x000fea000383ffff */
.L_x_140:
[----:B-1----:R-:W-:Y:S04]  /*c4d0*/  MOV R0, UR43 ;  /* 0x0000002b00007c02 */ /* 0x002fe80008000f00 */
[----:B------:R1:W2:Y:S03]  /*c4e0*/  SYNCS.PHASECHK.TRANS64.TRYWAIT P1, [R0+URZ+0x240], R3 ;  /* 0x00024003000075a7 */ /* 0x0002a600080211ff */
[----:B--2---:R-:W-:Y:S05]  /*c4f0*/  @!P1 NANOSLEEP.SYNCS 0x989680 ;  /* 0x009896800000995d */ /* 0x004fea0003900000 */
[----:B------:R-:W2:Y:S02]  /*c500*/  @!P1 SYNCS.PHASECHK.TRANS64 P1, [R0+URZ+0x240], R3 ;  /* 0x00024003000095a7 */ /* 0x000ea400080210ff */
[----:B--2---:R-:W-:Y:S05]  /*c510*/  @!P1 BRA `(.L_x_140) ;  /* 0xfffffffc00ec9947 */ /* 0x004fea000383ffff */
[----:B------:R-:W-:Y:S05]  /*c520*/  BRA `(.L_x_139) ;  /* 0xffffffa800cc7947 */ /* 0x000fea000383ffff */
.L_x_142:
[----:B-1----:R1:W2:Y:S02]  /*c530*/  SYNCS.PHASECHK.TRANS64.TRYWAIT P1, [R117+URZ+0x280], R4 ;  /* 0x00028004750075a7 */ /* 0x0022a400080211ff */
[----:B--2---:R-:W-:Y:S05]  /*c540*/  @!P1 NANOSLEEP.SYNCS 0x989680 ;  /* 0x009896800000995d */ /* 0x004fea0003900000 */
[----:B------:R-:W2:Y:S02]  /*c550*/  @!P1 SYNCS.PHASECHK.TRANS64 P1, [R117+URZ+0x280], R4 ;  /* 0x00028004750095a7 */ /* 0x000ea400080210ff */
[----:B--2---:R-:W-:Y:S05]  /*c560*/  @!P1 BRA `(.L_x_142) ;  /* 0xfffffffc00f09947 */ /* 0x004fea000383ffff */
[----:B------:R-:W-:Y:S05]  /*c570*/  BRA `(.L_x_141) ;  /* 0xffffffac00087947 */ /* 0x000fea000383ffff */
        .weak           $__internal_0_$__cuda_sm10x_tcgen05_guardrail_trap_col_being_dealloced_not_returned_by_alloc
        .type           $__internal_0_$__cuda_sm10x_tcgen05_guardrail_trap_col_being_dealloced_not_returned_by_alloc,@function
        .size           $__internal_0_$__cuda_sm10x_tcgen05_guardrail_trap_col_being_dealloced_not_returned_by_alloc,($__internal_1_$__cuda_sm10x_tcgen05_guardrail_trap_phase_invalid_during_alloc - $__internal_0_$__cuda_sm10x_tcgen05_guardrail_trap_col_being_dealloced_not_returned_by_alloc)
$__internal_0_$__cuda_sm10x_tcgen05_guardrail_trap_col_being_dealloced_not_returned_by_alloc:
[----:B------:R-:W-:Y:S05]  /*c580*/  BPT.TRAP 0x1 ;  /* 0x000000040000795c */ /* 0x000fea0000300000 */
[----:B------:R-:W-:-:S04]  /*c590*/  HFMA2 R3, -RZ, RZ, 0, 0 ;  /* 0x00000000ff037431 */ /* 0x000fc800000001ff */
[----:B------:R-:W-:Y:S05]  /*c5a0*/  RET.REL.NODEC R2 `(_ZN7cutlass13device_kernelINS_4gemm6kernel13GemmUniversalIN4cute5tupleIJiiiiEEENS1_10collective13CollectiveMmaINS1_35MainloopSm100TmaUmmaWarpSpecializedILi36ELi2ELi4ENS5_IJNS4_1CILi2EEENSA_ILi1EEESC_EEEEENS5_IJNSA_ILi128EEENSA_ILi64EEESG_EEENS_12float_e4m3_tENS5_IJlSC_lEEESI_SJ_NS4_8TiledMMAINS4_8MMA_AtomIJNS4_10MMA_TraitsINS4_25SM100_MMA_F8F6F4_2x1SM_SSEJSI_SI_fSF_SG_NS4_17integral_constantINS4_4UMMA5MajorELSQ_0EEESR_NSO_INSP_7ScaleInELSS_0EEEST_EEEEEENS4_6LayoutINS5_IJSC_SC_SC_EEENS5_IJNSA_ILi0EEESY_SY_EEEEENS5_IJNS4_10UnderscoreES11_S11_EEEEENS4_18SM100_TMA_2SM_LOADENS4_14ComposedLayoutINS4_7SwizzleILi2ELi4ELi3EEENS4_18smem_ptr_flag_bitsILi8EEENSW_INS5_IJNSA_ILi8EEESG_EEENS5_IJSG_SC_EEEEEEEvNS4_8identityES14_S1E_vS1F_EENS_8epilogue10collective18CollectiveEpilogueINS1H_23Sm100TmaWarpSpecializedILi1ELi1ELi32ELb0ELb0EEEJNS5_IJSG_SG_SG_EEENS5_IJNSW_ISG_SC_EES1N_EEESI_SJ_SI_SJ_NS1H_6fusion15FusionCallbacksIS1L_NS1P_13LinCombEltActINS1H_6thread4SiLuESI_fSI_fLNS_15FloatRoundStyleE2EEES1M_S1O_JEEENS4_5SM1004TMEM4LOAD26SM100_TMEM_LOAD_32dp32b32xENS4_13SM90_TMA_LOADES1E_NS4_39AutoVectorizingCopyWithAssumedAlignmentILi128EEENS4_14SM90_TMA_STOREES1E_S23_S23_EEEvvEEEEvNT_6ParamsE) ;  /* 0xffffff3802947950 */ /* 0x000fea0003c3ffff */
        .weak           $__internal_1_$__cuda_sm10x_tcgen05_guardrail_trap_phase_invalid_during_alloc
        .type           $__internal_1_$__cuda_sm10x_tcgen05_guardrail_trap_phase_invalid_during_alloc,@function
        .size           $__internal_1_$__cuda_sm10x_tcgen05_guardrail_trap_phase_invalid_during_alloc,($__internal_2_$__cuda_sm10x_tcgen05_guardrail_trap_unallocated_columns_being_dealloced - $__internal_1_$__cuda_sm10x_tcgen05_guardrail_trap_phase_invalid_during_alloc)
$__internal_1_$__cuda_sm10x_tcgen05_guardrail_trap_phase_invalid_during_alloc:
[----:B------:R-:W-:Y:S05]  /*c5b0*/  BPT.TRAP 0x1 ;  /* 0x000000040000795c */ /* 0x000fea0000300000 */
[----:B------:R-:W-:-:S04]  /*c5c0*/  MOV R3, 0x0 ;  /* 0x0000000000037802 */ /* 0x000fc80000000f00 */
[----:B------:R-:W-:Y:S05]  /*c5d0*/  RET.REL.NODEC R2 `(_ZN7cutlass13device_kernelINS_4gemm6kernel13GemmUniversalIN4cute5tupleIJiiiiEEENS1_10collective13CollectiveMmaINS1_35MainloopSm100TmaUmmaWarpSpecializedILi36ELi2ELi4ENS5_IJNS4_1CILi2EEENSA_ILi1EEESC_EEEEENS5_IJNSA_ILi128EEENSA_ILi64EEESG_EEENS_12float_e4m3_tENS5_IJlSC_lEEESI_SJ_NS4_8TiledMMAINS4_8MMA_AtomIJNS4_10MMA_TraitsINS4_25SM100_MMA_F8F6F4_2x1SM_SSEJSI_SI_fSF_SG_NS4_17integral_constantINS4_4UMMA5MajorELSQ_0EEESR_NSO_INSP_7ScaleInELSS_0EEEST_EEEEEENS4_6LayoutINS5_IJSC_SC_SC_EEENS5_IJNSA_ILi0EEESY_SY_EEEEENS5_IJNS4_10UnderscoreES11_S11_EEEEENS4_18SM100_TMA_2SM_LOADENS4_14ComposedLayoutINS4_7SwizzleILi2ELi4ELi3EEENS4_18smem_ptr_flag_bitsILi8EEENSW_INS5_IJNSA_ILi8EEESG_EEENS5_IJSG_SC_EEEEEEEvNS4_8identityES14_S1E_vS1F_EENS_8epilogue10collective18CollectiveEpilogueINS1H_23Sm100TmaWarpSpecializedILi1ELi1ELi32ELb0ELb0EEEJNS5_IJSG_SG_SG_EEENS5_IJNSW_ISG_SC_EES1N_EEESI_SJ_SI_SJ_NS1H_6fusion15FusionCallbacksIS1L_NS1P_13LinCombEltActINS1H_6thread4SiLuESI_fSI_fLNS_15FloatRoundStyleE2EEES1M_S1O_JEEENS4_5SM1004TMEM4LOAD26SM100_TMEM_LOAD_32dp32b32xENS4_13SM90_TMA_LOADES1E_NS4_39AutoVectorizingCopyWithAssumedAlignmentILi128EEENS4_14SM90_TMA_STOREES1E_S23_S23_EEEvvEEEEvNT_6ParamsE) ;  /* 0xffffff3802887950 */ /* 0x000fea0003c3ffff */
        .weak           $__internal_2_$__cuda_sm10x_tcgen05_guardrail_trap_unallocated_columns_being_dealloced
        .type           $__internal_2_$__cuda_sm10x_tcgen05_guardrail_trap_unallocated_columns_being_dealloced,@function
        .size           $__internal_2_$__cuda_sm10x_tcgen05_guardrail_trap_unallocated_columns_being_dealloced,($__internal_3_$__cuda_sm20_rcp_rn_f32_slowpath - $__internal_2_$__cuda_sm10x_tcgen05_guardrail_trap_unallocated_columns_being_dealloced)
$__internal_2_$__cuda_sm10x_tcgen05_guardrail_trap_unallocated_columns_being_dealloced:
[----:B------:R-:W-:Y:S05]  /*c5e0*/  BPT.TRAP 0x1 ;  /* 0x000000040000795c */ /* 0x000fea0000300000 */
[----:B------:R-:W-:-:S04]  /*c5f0*/  HFMA2 R3, -RZ, RZ, 0, 0 ;  /* 0x00000000ff037431 */ /* 0x000fc800000001ff */
[----:B------:R-:W-:Y:S05]  /*c600*/  RET.REL.NODEC R2 `(_ZN7cutlass13device_kernelINS_4gemm6kernel13GemmUniversalIN4cute5tupleIJiiiiEEENS1_10collective13CollectiveMmaINS1_35MainloopSm100TmaUmmaWarpSpecializedILi36ELi2ELi4ENS5_IJNS4_1CILi2EEENSA_ILi1EEESC_EEEEENS5_IJNSA_ILi128EEENSA_ILi64EEESG_EEENS_12float_e4m3_tENS5_IJlSC_lEEESI_SJ_NS4_8TiledMMAINS4_8MMA_AtomIJNS4_10MMA_TraitsINS4_25SM100_MMA_F8F6F4_2x1SM_SSEJSI_SI_fSF_SG_NS4_17integral_constantINS4_4UMMA5MajorELSQ_0EEESR_NSO_INSP_7ScaleInELSS_0EEEST_EEEEEENS4_6LayoutINS5_IJSC_SC_SC_EEENS5_IJNSA_ILi0EEESY_SY_EEEEENS5_IJNS4_10UnderscoreES11_S11_EEEEENS4_18SM100_TMA_2SM_LOADENS4_14ComposedLayoutINS4_7SwizzleILi2ELi4ELi3EEENS4_18smem_ptr_flag_bitsILi8EEENSW_INS5_IJNSA_ILi8EEESG_EEENS5_IJSG_SC_EEEEEEEvNS4_8identityES14_S1E_vS1F_EENS_8epilogue10collective18CollectiveEpilogueINS1H_23Sm100TmaWarpSpecializedILi1ELi1ELi32ELb0ELb0EEEJNS5_IJSG_SG_SG_EEENS5_IJNSW_ISG_SC_EES1N_EEESI_SJ_SI_SJ_NS1H_6fusion15FusionCallbacksIS1L_NS1P_13LinCombEltActINS1H_6thread4SiLuESI_fSI_fLNS_15FloatRoundStyleE2EEES1M_S1O_JEEENS4_5SM1004TMEM4LOAD26SM100_TMEM_LOAD_32dp32b32xENS4_13SM90_TMA_LOADES1E_NS4_39AutoVectorizingCopyWithAssumedAlignmentILi128EEENS4_14SM90_TMA_STOREES1E_S23_S23_EEEvvEEEEvNT_6ParamsE) ;  /* 0xffffff38027c7950 */ /* 0x000fea0003c3ffff */
        .weak           $__internal_3_$__cuda_sm20_rcp_rn_f32_slowpath
        .type           $__internal_3_$__cuda_sm20_rcp_rn_f32_slowpath,@function
        .size           $__internal_3_$__cuda_sm20_rcp_rn_f32_slowpath,(.L_x_347 - $__internal_3_$__cuda_sm20_rcp_rn_f32_slowpath)
$__internal_3_$__cuda_sm20_rcp_rn_f32_slowpath:
[----:B------:R-:W-:Y:S01]  /*c610*/  IMAD.SHL.U32 R87, R90, 0x2, RZ ;  /* 0x000000025a577824 */ /* 0x000fe200078e00ff */
[----:B------:R-:W-:Y:S04]  /*c620*/  BSSY.RECONVERGENT B0, `(.L_x_342) ;  /* 0x0000030000007945 */ /* 0x000fe80003800200 */
[----:B------:R-:W-:-:S04]  /*c630*/  SHF.R.U32.HI R87, RZ, 0x18, R87 ;  /* 0x00000018ff577819 */ /* 0x000fc80000011657 */
[----:B------:R-:W-:-:S13]  /*c640*/  ISETP.NE.U32.AND P0, PT, R87, RZ, PT ;  /* 0x000000ff5700720c */ /* 0x000fda0003f05070 */
[----:B------:R-:W-:Y:S05]  /*c650*/  @P0 BRA `(.L_x_343) ;  /* 0x0000000000280947 */ /* 0x000fea0003800000 */
[----:B------:R-:W-:-:S04]  /*c660*/  SHF.L.U32 R64, R90, 0x1, RZ ;  /* 0x000000015a407819 */ /* 0x000fc800000006ff */
[----:B------:R-:W-:-:S13]  /*c670*/  ISETP.NE.AND P0, PT, R64, RZ, PT ;  /* 0x000000ff4000720c */ /* 0x000fda0003f05270 */
[----:B------:R-:W-:Y:S01]  /*c680*/  @P0 FFMA R87, R90, 1.84467440737095516160e+19, RZ ;  /* 0x5f8000005a570823 */ /* 0x000fe200000000ff */
[----:B------:R-:W-:Y:S08]  /*c690*/  @!P0 MUFU.RCP R88, R90 ;  /* 0x0000005a00588308 */ /* 0x000ff00000001000 */
[----:B------:R-:W1:Y:S02]  /*c6a0*/  @P0 MUFU.RCP R64, R87 ;  /* 0x0000005700400308 */ /* 0x000e640000001000 */
[----:B-1----:R-:W-:-:S04]  /*c6b0*/  @P0 FFMA R87, R87, R64, -1 ;  /* 0xbf80000057570423 */ /* 0x002fc80000000040 */
[----:B------:R-:W-:-:S04]  /*c6c0*/  @P0 FADD.FTZ R87, -R87, -RZ ;  /* 0x800000ff57570221 */ /* 0x000fc80000010100 */
[----:B------:R-:W-:-:S04]  /*c6d0*/  @P0 FFMA R87, R64, R87, R64 ;  /* 0x0000005740570223 */ /* 0x000fc80000000040 */
[----:B------:R-:W-:Y:S01]  /*c6e0*/  @P0 FFMA R88, R87, 1.84467440737095516160e+19, RZ ;  /* 0x5f80000057580823 */ /* 0x000fe200000000ff */
[----:B------:R-:W-:Y:S05]  /*c6f0*/  BRA `(.L_x_344) ;  /* 0x0000000000887947 */ /* 0x000fea0003800000 */
.L_x_343:
[----:B------:R-:W-:-:S04]  /*c700*/  IADD3 R64, PT, PT, R87, -0xfd, RZ ;  /* 0xffffff0357407810 */ /* 0x000fc80007ffe0ff */
[----:B------:R-:W-:-:S13]  /*c710*/  ISETP.GT.U32.AND P0, PT, R64, 0x1, PT ;  /* 0x000000014000780c */ /* 0x000fda0003f04070 */
[----:B------:R-:W-:Y:S05]  /*c720*/  @P0 BRA `(.L_x_345) ;  /* 0x0000000000780947 */ /* 0x000fea0003800000 */
[----:B------:R-:W-:Y:S01]  /*c730*/  LOP3.LUT R96, R90, 0x7fffff, RZ, 0xc0, !PT ;  /* 0x007fffff5a607812 */ /* 0x000fe200078ec0ff */
[----:B------:R-:W-:Y:S02]  /*c740*/  IMAD.MOV.U32 R88, RZ, RZ, 0x3 ;  /* 0x00000003ff587424 */ /* 0x000fe400078e00ff */
[----:B------:R-:W-:Y:S01]  /*c750*/  VIADD R87, R87, 0xffffff04 ;  /* 0xffffff0457577836 */ /* 0x000fe20000000000 */
[----:B------:R-:W-:Y:S02]  /*c760*/  LOP3.LUT R96, R96, 0x3f800000, RZ, 0xfc, !PT ;  /* 0x3f80000060607812 */ /* 0x000fe400078efcff */
[----:B------:R-:W-:Y:S02]  /*c770*/  SHF.L.U32 R88, R88, R64, RZ ;  /* 0x0000004058587219 */ /* 0x000fe400000006ff */
[----:B------:R-:W1:Y:S02]  /*c780*/  MUFU.RCP R97, R96 ;  /* 0x0000006000617308 */ /* 0x000e640000001000 */
[----:B-1----:R-:W-:-:S04]  /*c790*/  FFMA R96, R96, R97, -1 ;  /* 0xbf80000060607423 */ /* 0x002fc80000000061 */
[----:B------:R-:W-:-:S04]  /*c7a0*/  FADD.FTZ R96, -R96, -RZ ;  /* 0x800000ff60607221 */ /* 0x000fc80000010100 */
[CCC-:B------:R-:W-:Y:S01]  /*c7b0*/  FFMA.RM R98, R97.reuse, R96.reuse, R97.reuse ;  /* 0x0000006061627223 */ /* 0x1c0fe20000004061 */
[----:B------:R-:W-:-:S04]  /*c7c0*/  FFMA.RP R96, R97, R96, R97 ;  /* 0x0000006061607223 */ /* 0x000fc80000008061 */
[C---:B------:R-:W-:Y:S02]  /*c7d0*/  LOP3.LUT R97, R98.reuse, 0x7fffff, RZ, 0xc0, !PT ;  /* 0x007fffff62617812 */ /* 0x040fe400078ec0ff */
[----:B------:R-:W-:Y:S02]  /*c7e0*/  FSETP.NEU.FTZ.AND P0, PT, R98, R96, PT ;  /* 0x000000606200720b */ /* 0x000fe40003f1d000 */
[----:B------:R-:W-:Y:S02]  /*c7f0*/  LOP3.LUT R97, R97, 0x800000, RZ, 0xfc, !PT ;  /* 0x0080000061617812 */ /* 0x000fe400078efcff */
[----:B------:R-:W-:Y:S02]  /*c800*/  SEL R96, RZ, 0xffffffff, !P0 ;  /* 0xffffffffff607807 */ /* 0x000fe40004000000 */
[----:B------:R-:W-:Y:S02]  /*c810*/  LOP3.LUT R88, R88, R97, RZ, 0xc0, !PT ;  /* 0x0000006158587212 */ /* 0x000fe400078ec0ff */
[----:B------:R-:W-:Y:S01]  /*c820*/  SHF.R.U32.HI R87, RZ, R87, R97 ;  /* 0x00000057ff577219 */ /* 0x000fe20000011661 */
[----:B------:R-:W-:Y:S01]  /*c830*/  IMAD.MOV R96, RZ, RZ, -R96 ;  /* 0x000000ffff607224 */ /* 0x000fe200078e0a60 */
[----:B------:R-:W-:-:S04]  /*c840*/  SHF.R.U32.HI R88, RZ, R64, R88 ;  /* 0x00000040ff587219 */ /* 0x000fc80000011658 */
[----:B------:R-:W-:Y:S02]  /*c850*/  LOP3.LUT P1, RZ, R96, R64, R97, 0xf8, !PT ;  /* 0x0000004060ff7212 */ /* 0x000fe4000782f861 */
[C---:B------:R-:W-:Y:S02]  /*c860*/  LOP3.LUT P2, RZ, R88.reuse, 0x1, RZ, 0xc0, !PT ;  /* 0x0000000158ff7812 */ /* 0x040fe4000784c0ff */
[----:B------:R-:W-:-:S04]  /*c870*/  LOP3.LUT P0, RZ, R88, 0x2, RZ, 0xc0, !PT ;  /* 0x0000000258ff7812 */ /* 0x000fc8000780c0ff */
[----:B------:R-:W-:-:S04]  /*c880*/  PLOP3.LUT P0, PT, P2, P1, P0, 0xe0, 0x0 ;  /* 0x000000000000781c */ /* 0x000fc80001703c00 */
[----:B------:R-:W-:Y:S02]  /*c890*/  SEL R64, RZ, 0x1, !P0 ;  /* 0x00000001ff407807 */ /* 0x000fe40004000000 */
[----:B------:R-:W-:-:S03]  /*c8a0*/  LOP3.LUT P0, RZ, R90, 0x7fffff, RZ, 0xc0, !PT ;  /* 0x007fffff5aff7812 */ /* 0x000fc6000780c0ff */
[----:B------:R-:W-:-:S05]  /*c8b0*/  IMAD.MOV R64, RZ, RZ, -R64 ;  /* 0x000000ffff407224 */ /* 0x000fca00078e0a40 */
[----:B------:R-:W-:-:S13]  /*c8c0*/  ISETP.GE.AND P1, PT, R64, RZ, PT ;  /* 0x000000ff4000720c */ /* 0x000fda0003f26270 */
[----:B------:R-:W-:-:S04]  /*c8d0*/  @!P1 VIADD R87, R87, 0x1 ;  /* 0x0000000157579836 */ /* 0x000fc80000000000 */
[----:B------:R-:W-:-:S05]  /*c8e0*/  @!P0 IMAD.SHL.U32 R87, R87, 0x2, RZ ;  /* 0x0000000257578824 */ /* 0x000fca00078e00ff */
[----:B------:R-:W-:Y:S01]  /*c8f0*/  LOP3.LUT R88, R87, 0x80000000, R90, 0xf8, !PT ;  /* 0x8000000057587812 */ /* 0x000fe200078ef85a */
[----:B------:R-:W-:Y:S05]  /*c900*/  BRA `(.L_x_344) ;  /* 0x0000000000047947 */ /* 0x000fea0003800000 */
.L_x_345:
[----:B------:R1:W2:Y:S02]  /*c910*/  MUFU.RCP R88, R90 ;  /* 0x0000005a00587308 */ /* 0x0002a40000001000 */
.L_x_344:
[----:B------:R-:W-:Y:S05]  /*c920*/  BSYNC.RECONVERGENT B0 ;  /* 0x0000000000007941 */ /* 0x000fea0003800200 */
.L_x_342:
[----:B--2---:R-:W-:Y:S02]  /*c930*/  MOV R64, R88 ;  /* 0x0000005800407202 */ /* 0x004fe40000000f00 */
[----:B------:R-:W-:Y:S01]  /*c940*/  MOV R88, R89 ;  /* 0x0000005900587202 */ /* 0x000fe20000000f00 */
[----:B------:R-:W-:-:S04]  /*c950*/  HFMA2 R89, -RZ, RZ, 0, 0 ;  /* 0x00000000ff597431 */ /* 0x000fc800000001ff */
[----:B-1----:R-:W-:Y:S05]  /*c960*/  RET.REL.NODEC R88 `(_ZN7cutlass13device_kernelINS_4gemm6kernel13GemmUniversalIN4cute5tupleIJiiiiEEENS1_10collective13CollectiveMmaINS1_35MainloopSm100TmaUmmaWarpSpecializedILi36ELi2ELi4ENS5_IJNS4_1CILi2EEENSA_ILi1EEESC_EEEEENS5_IJNSA_ILi128EEENSA_ILi64EEESG_EEENS_12float_e4m3_tENS5_IJlSC_lEEESI_SJ_NS4_8TiledMMAINS4_8MMA_AtomIJNS4_10MMA_TraitsINS4_25SM100_MMA_F8F6F4_2x1SM_SSEJSI_SI_fSF_SG_NS4_17integral_constantINS4_4UMMA5MajorELSQ_0EEESR_NSO_INSP_7ScaleInELSS_0EEEST_EEEEEENS4_6LayoutINS5_IJSC_SC_SC_EEENS5_IJNSA_ILi0EEESY_SY_EEEEENS5_IJNS4_10UnderscoreES11_S11_EEEEENS4_18SM100_TMA_2SM_LOADENS4_14ComposedLayoutINS4_7SwizzleILi2ELi4ELi3EEENS4_18smem_ptr_flag_bitsILi8EEENSW_INS5_IJNSA_ILi8EEESG_EEENS5_IJSG_SC_EEEEEEEvNS4_8identityES14_S1E_vS1F_EENS_8epilogue10collective18CollectiveEpilogueINS1H_23Sm100TmaWarpSpecializedILi1ELi1ELi32ELb0ELb0EEEJNS5_IJSG_SG_SG_EEENS5_IJNSW_ISG_SC_EES1N_EEESI_SJ_SI_SJ_NS1H_6fusion15FusionCallbacksIS1L_NS1P_13LinCombEltActINS1H_6thread4SiLuESI_fSI_fLNS_15FloatRoundStyleE2EEES1M_S1O_JEEENS4_5SM1004TMEM4LOAD26SM100_TMEM_LOAD_32dp32b32xENS4_13SM90_TMA_LOADES1E_NS4_39AutoVectorizingCopyWithAssumedAlignmentILi128EEENS4_14SM90_TMA_STOREES1E_S23_S23_EEEvvEEEEvNT_6ParamsE) ;  /* 0xffffff3458a47950 */ /* 0x002fea0003c3ffff */
.L_x_346:
[----:B------:R-:W-:-:S00]  /*c970*/  BRA `(.L_x_346) ;  /* 0xfffffffc00fc7947 */ /* 0x000fc0000383ffff */
[----:B------:R-:W-:-:S00]  /*c980*/  NOP ;  /* 0x0000000000007918 */ /* 0x000fc00000000000 */
[----:B------:R-:W-:-:S00]  /*c990*/  NOP ;  /* 0x0000000000007918 */ /* 0x000fc00000000000 */
[----:B------:R-:W-:-:S00]  /*c9a0*/  NOP ;  /* 0x0000000000007918 */ /* 0x000fc00000000000 */
[----:B------:R-:W-:-:S00]  /*c9b0*/  NOP ;  /* 0x0000000000007918 */ /* 0x000fc00000000000 */
[----:B------:R-:W-:-:S00]  /*c9c0*/  NOP ;  /* 0x0000000000007918 */ /* 0x000fc00000000000 */
[----:B------:R-:W-:-:S00]  /*c9d0*/  NOP ;  /* 0x0000000000007918 */ /* 0x000fc00000000000 */
[----:B------:R-:W-:-:S00]  /*c9e0*/  NOP ;  /* 0x0000000000007918 */ /* 0x000fc00000000000 */
[----:B------:R-:W-:-:S00]  /*c9f0*/  NOP ;  /* 0x0000000000007918 */ /* 0x000fc00000000000 */
.L_x_347:


//--------------------- .nv.global.init           --------------------------
	.section	.nv.global.init,"aw",@progbits
.nv.global.init:
	.type		$str$27,@object
	.size		$str$27,($str$28 - $str$27)
$str$27:
        /*0000*/ 	.byte	0x28, 0x61, 0x64, 0x64, 0x72, 0x65, 0x73, 0x73, 0x20, 0x26, 0x20, 0x6d, 0x61, 0x73, 0x6b, 0x29
        /*0010*/ 	.byte	0x20, 0x3d, 0x3d, 0x20, 0x30, 0x00
	.type		$str$28,@object
	.size		$str$28,($str$26 - $str$28)
$str$28:
        /*0016*/ 	.byte	0x2f, 0x74, 0x6d, 0x70, 0x2f, 0x63, 0x75, 0x74, 0x6c, 0x61, 0x73, 0x73, 0x5f, 0x73, 0x77, 0x65
        /*0026*/ 	.byte	0x65, 0x70, 0x5f, 0x73, 0x72, 0x63, 0x2f, 0x69, 0x6e, 0x63, 0x6c, 0x75, 0x64, 0x65, 0x2f, 0x63
        /*0036*/ 	.byte	0x75, 0x74, 0x65, 0x2f, 0x70, 0x6f, 0x69, 0x6e, 0x74, 0x65, 0x72, 0x5f, 0x66, 0x6c, 0x61, 0x67
        /*0046*/ 	.byte	0x67, 0x65, 0x64, 0x2e, 0x68, 0x70, 0x70, 0x00
	.type		$str$26,@object
	.size		$str$26,($str$25 - $str$26)
$str$26:
        /*004e*/ 	.byte	0x2f, 0x74, 0x6d, 0x70, 0x2f, 0x63, 0x75, 0x74, 0x6c, 0x61, 0x73, 0x73, 0x5f, 0x73, 0x77, 0x65
        /*005e*/ 	.byte	0x65, 0x70, 0x5f, 0x73, 0x72, 0x63, 0x2f, 0x69, 0x6e, 0x63, 0x6c, 0x75, 0x64, 0x65, 0x2f, 0x63
        /*006e*/ 	.byte	0x75, 0x74, 0x65, 0x2f, 0x61, 0x74, 0x6f, 0x6d, 0x2f, 0x63, 0x6f, 0x70, 0x79, 0x5f, 0x74, 0x72
        /*007e*/ 	.byte	0x61, 0x69, 0x74, 0x73, 0x5f, 0x73, 0x6d, 0x31, 0x30, 0x30, 0x2e, 0x68, 0x70, 0x70, 0x00
	.type		$str$25,@object
	.size		$str$25,(__unnamed_1 - $str$25)
$str$25:
        /*008d*/ 	.byte	0x28, 0x28, 0x75, 0x69, 0x6e, 0x74, 0x33, 0x32, 0x5f, 0x74, 0x28, 0x74, 0x68, 0x72, 0x65, 0x61
        /*009d*/ 	.byte	0x64, 0x49, 0x64, 0x78, 0x2e, 0x78, 0x29, 0x20, 0x2f, 0x20, 0x33, 0x32, 0x29, 0x20, 0x25, 0x20
        /*00ad*/ 	.byte	0x34, 0x29, 0x20, 0x3d, 0x3d, 0x20, 0x28, 0x28, 0x28, 0x74, 0x6d, 0x65, 0x6d, 0x5f, 0x61, 0x64
        /*00bd*/ 	.byte	0x64, 0x72, 0x20, 0x3e, 0x3e, 0x20, 0x31, 0x36, 0x29, 0x20, 0x2f, 0x20, 0x33, 0x32, 0x29, 0x20
        /*00cd*/ 	.byte	0x25, 0x20, 0x34, 0x29, 0x00
	.type		__unnamed_1,@object
	.size		__unnamed_1,(__unnamed_2 - __unnamed_1)
__unnamed_1:
        /*00d2*/ 	.byte	0x61, 0x75, 0x74, 0x6f, 0x20, 0x63, 0x75, 0x74, 0x65, 0x3a, 0x3a, 0x61, 0x73, 0x5f, 0x70, 0x6f
        /* <DEDUP_REMOVED lines=24> */
        /*0262*/ 	.byte	0x3c, 0x34, 0x30, 0x39, 0x36, 0x3e, 0x3e, 0x3e, 0x3e, 0x5d, 0x00
	.type		__unnamed_2,@object
	.size		__unnamed_2,(.L_2 - __unnamed_2)
__unnamed_2:
        /* <DEDUP_REMOVED lines=40> */
        /*04ed*/ 	.byte	0x74, 0x65, 0x3a, 0x3a, 0x43, 0x3c, 0x30, 0x3e, 0x3e, 0x3e, 0x3e, 0x5d, 0x00
.L_2:


//--------------------- .nv.shared._ZN7cutlass13device_kernelINS_4gemm6kernel13GemmUniversalIN4cute5tupleIJiiiiEEENS1_10collective13CollectiveMmaINS1_35MainloopSm100TmaUmmaWarpSpecializedILi36ELi2ELi4ENS5_IJNS4_1CILi2EEENSA_ILi1EEESC_EEEEENS5_IJNSA_ILi128EEENSA_ILi64EEESG_EEENS_12float_e4m3_tENS5_IJlSC_lEEESI_SJ_NS4_8TiledMMAINS4_8MMA_AtomIJNS4_10MMA_TraitsINS4_25SM100_MMA_F8F6F4_2x1SM_SSEJSI_SI_fSF_SG_NS4_17integral_constantINS4_4UMMA5MajorELSQ_0EEESR_NSO_INSP_7ScaleInELSS_0EEEST_EEEEEENS4_6LayoutINS5_IJSC_SC_SC_EEENS5_IJNSA_ILi0EEESY_SY_EEEEENS5_IJNS4_10UnderscoreES11_S11_EEEEENS4_18SM100_TMA_2SM_LOADENS4_14ComposedLayoutINS4_7SwizzleILi2ELi4ELi3EEENS4_18smem_ptr_flag_bitsILi8EEENSW_INS5_IJNSA_ILi8EEESG_EEENS5_IJSG_SC_EEEEEEEvNS4_8identityES14_S1E_vS1F_EENS_8epilogue10collective18CollectiveEpilogueINS1H_23Sm100TmaWarpSpecializedILi1ELi1ELi32ELb0ELb0EEEJNS5_IJSG_SG_SG_EEENS5_IJNSW_ISG_SC_EES1N_EEESI_SJ_SI_SJ_NS1H_6fusion15FusionCallbacksIS1L_NS1P_13LinCombEltActINS1H_6thread4SiLuESI_fSI_fLNS_15FloatRoundStyleE2EEES1M_S1O_JEEENS4_5SM1004TMEM4LOAD26SM100_TMEM_LOAD_32dp32b32xENS4_13SM90_TMA_LOADES1E_NS4_39AutoVectorizingCopyWithAssumedAlignmentILi128EEENS4_14SM90_TMA_STOREES1E_S23_S23_EEEvvEEEEvNT_6ParamsE --------------------------
	.section	.nv.shared._ZN7cutlass13device_kernelINS_4gemm6kernel13GemmUniversalIN4cute5tupleIJiiiiEEENS1_10collective13CollectiveMmaINS1_35MainloopSm100TmaUmmaWarpSpecializedILi36ELi2ELi4ENS5_IJNS4_1CILi2EEENSA_ILi1EEESC_EEEEENS5_IJNSA_ILi128EEENSA_ILi64EEESG_EEENS_12float_e4m3_tENS5_IJlSC_lEEESI_SJ_NS4_8TiledMMAINS4_8MMA_AtomIJNS4_10MMA_TraitsINS4_25SM100_MMA_F8F6F4_2x1SM_SSEJSI_SI_fSF_SG_NS4_17integral_constantINS4_4UMMA5MajorELSQ_0EEESR_NSO_INSP_7ScaleInELSS_0EEEST_EEEEEENS4_6LayoutINS5_IJSC_SC_SC_EEENS5_IJNSA_ILi0EEESY_SY_EEEEENS5_IJNS4_10UnderscoreES11_S11_EEEEENS4_18SM100_TMA_2SM_LOADENS4_14ComposedLayoutINS4_7SwizzleILi2ELi4ELi3EEENS4_18smem_ptr_flag_bitsILi8EEENSW_INS5_IJNSA_ILi8EEESG_EEENS5_IJSG_SC_EEEEEEEvNS4_8identityES14_S1E_vS1F_EENS_8epilogue10collective18CollectiveEpilogueINS1H_23Sm100TmaWarpSpecializedILi1ELi1ELi32ELb0ELb0EEEJNS5_IJSG_SG_SG_EEENS5_IJNSW_ISG_SC_EES1N_EEESI_SJ_SI_SJ_NS1H_6fusion15FusionCallbacksIS1L_NS1P_13LinCombEltActINS1H_6thread4SiLuESI_fSI_fLNS_15FloatRoundStyleE2EEES1M_S1O_JEEENS4_5SM1004TMEM4LOAD26SM100_TMEM_LOAD_32dp32b32xENS4_13SM90_TMA_LOADES1E_NS4_39AutoVectorizingCopyWithAssumedAlignmentILi128EEENS4_14SM90_TMA_STOREES1E_S23_S23_EEEvvEEEEvNT_6ParamsE,"aw",@nobits
	.sectionflags	@""
	.align	16
	.zero		1024


//--------------------- .nv.shared.reserved.0     --------------------------
	.section	.nv.shared.reserved.0,"aw",@nobits
	.weak		__nv_reservedSMEM_offset_0_alias
	.size		__nv_reservedSMEM_offset_0_alias, 0, 64
	.other		__nv_reservedSMEM_offset_0_alias,@"STO_CUDA_RESERVED_SHARED STV_DEFAULT"
__nv_reservedSMEM_offset_0_alias:
	.zero		0
.nv.shared.reserved.0:
	.zero		64
	.weak		__nv_reservedSMEM_tcgen05_partition
	.type		__nv_reservedSMEM_tcgen05_partition,@object
	.size		__nv_reservedSMEM_tcgen05_partition,(.L_0 - __nv_reservedSMEM_tcgen05_partition)
__nv_reservedSMEM_tcgen05_partition:
	.zero		32
.L_0:


//--------------------- .nv.global                --------------------------
	.section	.nv.global,"aw",@nobits
.nv.global:
	.type		_ZN39_INTERNAL_31de3710_4_k_cu_5004a12a_28424cute1_E,@object
	.size		_ZN39_INTERNAL_31de3710_4_k_cu_5004a12a_28424cute1_E,(_ZN39_INTERNAL_31de3710_4_k_cu_5004a12a_28424cuda3std3__45__cpo6cbeginE - _ZN39_INTERNAL_31de3710_4_k_cu_5004a12a_28424cute1_E)
_ZN39_INTERNAL_31de3710_4_k_cu_5004a12a_28424cute1_E:
	.zero		1
	.type		_ZN39_INTERNAL_31de3710_4_k_cu_5004a12a_28424cuda3std3__45__cpo6cbeginE,@object
	.size		_ZN39_INTERNAL_31de3710_4_k_cu_5004a12a_28424cuda3std3__45__cpo6cbeginE,(_ZN39_INTERNAL_31de3710_4_k_cu_5004a12a_28424cuda3std3__48in_placeE - _ZN39_INTERNAL_31de3710_4_k_cu_5004a12a_28424cuda3std3__45__cpo6cbeginE)
_ZN39_INTERNAL_31de3710_4_k_cu_5004a12a_28424cuda3std3__45__cpo6cbeginE:
	.zero		1
	.type		_ZN39_INTERNAL_31de3710_4_k_cu_5004a12a_28424cuda3std3__48in_placeE,@object
	.size		_ZN39_INTERNAL_31de3710_4_k_cu_5004a12a_28424cuda3std3__48in_placeE,(_ZN39_INTERNAL_31de3710_4_k_cu_5004a12a_28424cuda3std6ranges3__45__cpo9iter_moveE - _ZN39_INTERNAL_31de3710_4_k_cu_5004a12a_28424cuda3std3__48in_placeE)
_ZN39_INTERNAL_31de3710_4_k_cu_5004a12a_28424cuda3std3__48in_placeE:
	.zero		1
	.type		_ZN39_INTERNAL_31de3710_4_k_cu_5004a12a_28424cuda3std6ranges3__45__cpo9iter_moveE,@object
	.size		_ZN39_INTERNAL_31de3710_4_k_cu_5004a12a_28424cuda3std6ranges3__45__cpo9iter_moveE,(_ZN39_INTERNAL_31de3710_4_k_cu_5004a12a_28424cuda3std3__45__cpo5beginE - _ZN39_INTERNAL_31de3710_4_k_cu_5004a12a_28424cuda3std6ranges3__45__cpo9iter_moveE)
_ZN39_INTERNAL_31de3710_4_k_cu_5004a12a_28424cuda3std6ranges3__45__cpo9iter_moveE:
	.zero		1
	.type		_ZN39_INTERNAL_31de3710_4_k_cu_5004a12a_28424cuda3std3__45__cpo5beginE,@object
	.size		_ZN39_INTERNAL_31de3710_4_k_cu_5004a12a_28424cuda3std3__45__cpo5beginE,(_ZN39_INTERNAL_31de3710_4_k_cu_5004a12a_28424cuda3std3__441_GLOBAL__N__31de3710_4_k_cu_5004a12a_28426ignoreE - _ZN39_INTERNAL_31de3710_4_k_cu_5004a12a_28424cuda3std3__45__cpo5beginE)
_ZN39_INTERNAL_31de3710_4_k_cu_5004a12a_28424cuda3std3__45__cpo5beginE:
	.zero		1
	.type		_ZN39_INTERNAL_31de3710_4_k_cu_5004a12a_28424cuda3std3__441_GLOBAL__N__31de3710_4_k_cu_5004a12a_28426ignoreE,@object
	.size		_ZN39_INTERNAL_31de3710_4_k_cu_5004a12a_28424cuda3std3__441_GLOBAL__N__31de3710_4_k_cu_5004a12a_28426ignoreE,(_ZN39_INTERNAL_31de3710_4_k_cu_5004a12a_28424cute7productE - _ZN39_INTERNAL_31de3710_4_k_cu_5004a12a_28424cuda3std3__441_GLOBAL__N__31de3710_4_k_cu_5004a12a_28426ignoreE)
_ZN39_INTERNAL_31de3710_4_k_cu_5004a12a_28424cuda3std3__441_GLOBAL__N__31de3710_4_k_cu_5004a12a_28426ignoreE:
	.zero		1
	.type		_ZN39_INTERNAL_31de3710_4_k_cu_5004a12a_28424cute7productE,@object
	.size		_ZN39_INTERNAL_31de3710_4_k_cu_5004a12a_28424cute7productE,(_ZN39_INTERNAL_31de3710_4_k_cu_5004a12a_28424cuda3std3__45__cpo3endE - _ZN39_INTERNAL_31de3710_4_k_cu_5004a12a_28424cute7productE)
_ZN39_INTERNAL_31de3710_4_k_cu_5004a12a_28424cute7productE:
	.zero		1
	.type		_ZN39_INTERNAL_31de3710_4_k_cu_5004a12a_28424cuda3std3__45__cpo3endE,@object
	.size		_ZN39_INTERNAL_31de3710_4_k_cu_5004a12a_28424cuda3std3__45__cpo3endE,(_ZN39_INTERNAL_31de3710_4_k_cu_5004a12a_28424cuda3std3__419piecewise_constructE - _ZN39_INTERNAL_31de3710_4_k_cu_5004a12a_28424cuda3std3__45__cpo3endE)
_ZN39_INTERNAL_31de3710_4_k_cu_5004a12a_28424cuda3std3__45__cpo3endE:
	.zero		1
	.type		_ZN39_INTERNAL_31de3710_4_k_cu_5004a12a_28424cuda3std3__419piecewise_constructE,@object
	.size		_ZN39_INTERNAL_31de3710_4_k_cu_5004a12a_28424cuda3std3__419piecewise_constructE,(_ZN39_INTERNAL_31de3710_4_k_cu_5004a12a_28424cuda3std3__45__cpo4cendE - _ZN39_INTERNAL_31de3710_4_k_cu_5004a12a_28424cuda3std3__419piecewise_constructE)
_ZN39_INTERNAL_31de3710_4_k_cu_5004a12a_28424cuda3std3__419piecewise_constructE:
	.zero		1
	.type		_ZN39_INTERNAL_31de3710_4_k_cu_5004a12a_28424cuda3std3__45__cpo4cendE,@object
	.size		_ZN39_INTERNAL_31de3710_4_k_cu_5004a12a_28424cuda3std3__45__cpo4cendE,(_ZN39_INTERNAL_31de3710_4_k_cu_5004a12a_28424cuda3std6ranges3__45__cpo4swapE - _ZN39_INTERNAL_31de3710_4_k_cu_5004a12a_28424cuda3std3__45__cpo4cendE)
_ZN39_INTERNAL_31de3710_4_k_cu_5004a12a_28424cuda3std3__45__cpo4cendE:
	.zero		1
	.type		_ZN39_INTERNAL_31de3710_4_k_cu_5004a12a_28424cuda3std6ranges3__45__cpo4swapE,@object
	.size		_ZN39_INTERNAL_31de3710_4_k_cu_5004a12a_28424cuda3std6ranges3__45__cpo4swapE,(.L_10 - _ZN39_INTERNAL_31de3710_4_k_cu_5004a12a_28424cuda3std6ranges3__45__cpo4swapE)
_ZN39_INTERNAL_31de3710_4_k_cu_5004a12a_28424cuda3std6ranges3__45__cpo4swapE:
	.zero		1
.L_10:


//--------------------- .nv.constant0._ZN7cutlass13device_kernelINS_4gemm6kernel13GemmUniversalIN4cute5tupleIJiiiiEEENS1_10collective13CollectiveMmaINS1_35MainloopSm100TmaUmmaWarpSpecializedILi36ELi2ELi4ENS5_IJNS4_1CILi2EEENSA_ILi1EEESC_EEEEENS5_IJNSA_ILi128EEENSA_ILi64EEESG_EEENS_12float_e4m3_tENS5_IJlSC_lEEESI_SJ_NS4_8TiledMMAINS4_8MMA_AtomIJNS4_10MMA_TraitsINS4_25SM100_MMA_F8F6F4_2x1SM_SSEJSI_SI_fSF_SG_NS4_17integral_constantINS4_4UMMA5MajorELSQ_0EEESR_NSO_INSP_7ScaleInELSS_0EEEST_EEEEEENS4_6LayoutINS5_IJSC_SC_SC_EEENS5_IJNSA_ILi0EEESY_SY_EEEEENS5_IJNS4_10UnderscoreES11_S11_EEEEENS4_18SM100_TMA_2SM_LOADENS4_14ComposedLayoutINS4_7SwizzleILi2ELi4ELi3EEENS4_18smem_ptr_flag_bitsILi8EEENSW_INS5_IJNSA_ILi8EEESG_EEENS5_IJSG_SC_EEEEEEEvNS4_8identityES14_S1E_vS1F_EENS_8epilogue10collective18CollectiveEpilogueINS1H_23Sm100TmaWarpSpecializedILi1ELi1ELi32ELb0ELb0EEEJNS5_IJSG_SG_SG_EEENS5_IJNSW_ISG_SC_EES1N_EEESI_SJ_SI_SJ_NS1H_6fusion15FusionCallbacksIS1L_NS1P_13LinCombEltActINS1H_6thread4SiLuESI_fSI_fLNS_15FloatRoundStyleE2EEES1M_S1O_JEEENS4_5SM1004TMEM4LOAD26SM100_TMEM_LOAD_32dp32b32xENS4_13SM90_TMA_LOADES1E_NS4_39AutoVectorizingCopyWithAssumedAlignmentILi128EEENS4_14SM90_TMA_STOREES1E_S23_S23_EEEvvEEEEvNT_6ParamsE --------------------------
	.section	.nv.constant0._ZN7cutlass13device_kernelINS_4gemm6kernel13GemmUniversalIN4cute5tupleIJiiiiEEENS1_10collective13CollectiveMmaINS1_35MainloopSm100TmaUmmaWarpSpecializedILi36ELi2ELi4ENS5_IJNS4_1CILi2EEENSA_ILi1EEESC_EEEEENS5_IJNSA_ILi128EEENSA_ILi64EEESG_EEENS_12float_e4m3_tENS5_IJlSC_lEEESI_SJ_NS4_8TiledMMAINS4_8MMA_AtomIJNS4_10MMA_TraitsINS4_25SM100_MMA_F8F6F4_2x1SM_SSEJSI_SI_fSF_SG_NS4_17integral_constantINS4_4UMMA5MajorELSQ_0EEESR_NSO_INSP_7ScaleInELSS_0EEEST_EEEEEENS4_6LayoutINS5_IJSC_SC_SC_EEENS5_IJNSA_ILi0EEESY_SY_EEEEENS5_IJNS4_10UnderscoreES11_S11_EEEEENS4_18SM100_TMA_2SM_LOADENS4_14ComposedLayoutINS4_7SwizzleILi2ELi4ELi3EEENS4_18smem_ptr_flag_bitsILi8EEENSW_INS5_IJNSA_ILi8EEESG_EEENS5_IJSG_SC_EEEEEEEvNS4_8identityES14_S1E_vS1F_EENS_8epilogue10collective18CollectiveEpilogueINS1H_23Sm100TmaWarpSpecializedILi1ELi1ELi32ELb0ELb0EEEJNS5_IJSG_SG_SG_EEENS5_IJNSW_ISG_SC_EES1N_EEESI_SJ_SI_SJ_NS1H_6fusion15FusionCallbacksIS1L_NS1P_13LinCombEltActINS1H_6thread4SiLuESI_fSI_fLNS_15FloatRoundStyleE2EEES1M_S1O_JEEENS4_5SM1004TMEM4LOAD26SM100_TMEM_LOAD_32dp32b32xENS4_13SM90_TMA_LOADES1E_NS4_39AutoVectorizingCopyWithAssumedAlignmentILi128EEENS4_14SM90_TMA_STOREES1E_S23_S23_EEEvvEEEEvNT_6ParamsE,"a",@progbits
	.sectionflags	@""
	.align	4
.nv.constant0._ZN7cutlass13device_kernelINS_4gemm6kernel13GemmUniversalIN4cute5tupleIJiiiiEEENS1_10collective13CollectiveMmaINS1_35MainloopSm100TmaUmmaWarpSpecializedILi36ELi2ELi4ENS5_IJNS4_1CILi2EEENSA_ILi1EEESC_EEEEENS5_IJNSA_ILi128EEENSA_ILi64EEESG_EEENS_12float_e4m3_tENS5_IJlSC_lEEESI_SJ_NS4_8TiledMMAINS4_8MMA_AtomIJNS4_10MMA_TraitsINS4_25SM100_MMA_F8F6F4_2x1SM_SSEJSI_SI_fSF_SG_NS4_17integral_constantINS4_4UMMA5MajorELSQ_0EEESR_NSO_INSP_7ScaleInELSS_0EEEST_EEEEEENS4_6LayoutINS5_IJSC_SC_SC_EEENS5_IJNSA_ILi0EEESY_SY_EEEEENS5_IJNS4_10UnderscoreES11_S11_EEEEENS4_18SM100_TMA_2SM_LOADENS4_14ComposedLayoutINS4_7SwizzleILi2ELi4ELi3EEENS4_18smem_ptr_flag_bitsILi8EEENSW_INS5_IJNSA_ILi8EEESG_EEENS5_IJSG_SC_EEEEEEEvNS4_8identityES14_S1E_vS1F_EENS_8epilogue10collective18CollectiveEpilogueINS1H_23Sm100TmaWarpSpecializedILi1ELi1ELi32ELb0ELb0EEEJNS5_IJSG_SG_SG_EEENS5_IJNSW_ISG_SC_EES1N_EEESI_SJ_SI_SJ_NS1H_6fusion15FusionCallbacksIS1L_NS1P_13LinCombEltActINS1H_6thread4SiLuESI_fSI_fLNS_15FloatRoundStyleE2EEES1M_S1O_JEEENS4_5SM1004TMEM4LOAD26SM100_TMEM_LOAD_32dp32b32xENS4_13SM90_TMA_LOADES1E_NS4_39AutoVectorizingCopyWithAssumedAlignmentILi128EEENS4_14SM90_TMA_STOREES1E_S23_S23_EEEvvEEEEvNT_6ParamsE:
	.zero		2944


//--------------------- SYMBOLS --------------------------

	.type		.nv.reservedSmem.offset0,@object
	.size		.nv.reservedSmem.offset0,0x4
	.type		.nv.reservedSmem.cap,@object
	.size		.nv.reservedSmem.cap,0x4
	.type		__assertfail,@function
